	.target	sm_90a

	.elftype	@"ET_EXEC"


//--------------------- .note.nv.tkinfo           --------------------------
	.section	.note.nv.tkinfo,"",@"SHT_NOTE"
	.sectionflags	@"SHF_NOTE_NV_TKINFO"
	.tkinfo
        /*0018*/ 	.word	0x00000002
        /*0030*/ 	.string	""
        /*0030*/ 	.string	"ptxas"
        /*0030*/ 	.string	"Cuda compilation tools, release 13.0, V13.0.88"
        /*0030*/ 	.string	"Build cuda_13.0.r13.0/compiler.36424714_0"
        /*0030*/ 	.string	"-v  -suppress-debug-info  -lineinfo  -arch sm_90a "



//--------------------- .note.nv.cuinfo           --------------------------
	.section	.note.nv.cuinfo,"",@"SHT_NOTE"
	.sectionflags	@"SHF_NOTE_NV_CUINFO"
        /*0018*/ 	.short	0x0002
        /*001a*/ 	.short	0x005a
        /*001c*/ 	.short	0x0082
	.zero		2


//--------------------- .nv.info                  --------------------------
	.section	.nv.info,"",@"SHT_CUDA_INFO"
	.align	4


	//----- nvinfo : EIATTR_REGCOUNT
	.align		4
        /*0000*/ 	.byte	0x04, 0x2f
        /*0002*/ 	.short	(.L_1 - .L_0)
	.align		4
.L_0:
        /*0004*/ 	.word	index@(gluon_wgmma)
        /*0008*/ 	.word	0x0000003a


	//----- nvinfo : EIATTR_FRAME_SIZE
	.align		4
.L_1:
        /*000c*/ 	.byte	0x04, 0x11
        /*000e*/ 	.short	(.L_3 - .L_2)
	.align		4
.L_2:
        /*0010*/ 	.word	index@(gluon_wgmma)
        /*0014*/ 	.word	0x00000000


	//----- nvinfo : EIATTR_MIN_STACK_SIZE
	.align		4
.L_3:
        /*0018*/ 	.byte	0x04, 0x12
        /*001a*/ 	.short	(.L_5 - .L_4)
	.align		4
.L_4:
        /*001c*/ 	.word	index@(gluon_wgmma)
        /*0020*/ 	.word	0x00000000
.L_5:


//--------------------- .nv.compat                --------------------------
	.section	.nv.compat,"",@"SHT_CUDA_COMPAT_INFO"
	.align	4
        /*0000*/ 	.byte	0x02, 0x09, 0x01, 0x00, 0x02, 0x02, 0x04, 0x00, 0x02, 0x05, 0x05, 0x00, 0x03, 0x07, 0x01, 0x01
        /*0010*/ 	.byte	0x02, 0x03, 0x03, 0x00, 0x02, 0x06, 0x01, 0x00, 0x04, 0x0b, 0x08, 0x00, 0x00, 0x00, 0x00, 0x00
        /*0020*/ 	.byte	0x00, 0x00, 0x00, 0x00


//--------------------- .nv.info.gluon_wgmma      --------------------------
	.section	.nv.info.gluon_wgmma,"",@"SHT_CUDA_INFO"
	.sectionflags	@""
	.align	4


	//----- nvinfo : EIATTR_CUDA_API_VERSION
	.align		4
        /*0000*/ 	.byte	0x04, 0x37
        /*0002*/ 	.short	(.L_7 - .L_6)
.L_6:
        /*0004*/ 	.word	0x00000082


	//----- nvinfo : EIATTR_KPARAM_INFO
	.align		4
.L_7:
        /*0008*/ 	.byte	0x04, 0x17
        /*000a*/ 	.short	(.L_9 - .L_8)
.L_8:
        /*000c*/ 	.word	0x00000000
        /*0010*/ 	.short	0x000a
        /*0012*/ 	.short	0x0048
        /*0014*/ 	.byte	0x00, 0xf4, 0x21, 0x00


	//----- nvinfo : EIATTR_KPARAM_INFO
	.align		4
.L_9:
        /*0018*/ 	.byte	0x04, 0x17
        /*001a*/ 	.short	(.L_11 - .L_10)
.L_10:
        /*001c*/ 	.word	0x00000000
        /*0020*/ 	.short	0x0009
        /*0022*/ 	.short	0x0040
        /*0024*/ 	.byte	0x00, 0xf4, 0x21, 0x00


	//----- nvinfo : EIATTR_KPARAM_INFO
	.align		4
.L_11:
        /*0028*/ 	.byte	0x04, 0x17
        /*002a*/ 	.short	(.L_13 - .L_12)
.L_12:
        /*002c*/ 	.word	0x00000000
        /*0030*/ 	.short	0x0008
        /*0032*/ 	.short	0x0038
        /*0034*/ 	.byte	0x00, 0xf0, 0x21, 0x00


	//----- nvinfo : EIATTR_KPARAM_INFO
	.align		4
.L_13:
        /*0038*/ 	.byte	0x04, 0x17
        /*003a*/ 	.short	(.L_15 - .L_14)
.L_14:
        /*003c*/ 	.word	0x00000000
        /*0040*/ 	.short	0x0007
        /*0042*/ 	.short	0x0030
        /*0044*/ 	.byte	0x00, 0xf0, 0x21, 0x00


	//----- nvinfo : EIATTR_KPARAM_INFO
	.align		4
.L_15:
        /*0048*/ 	.byte	0x04, 0x17
        /*004a*/ 	.short	(.L_17 - .L_16)
.L_16:
        /*004c*/ 	.word	0x00000000
        /*0050*/ 	.short	0x0006
        /*0052*/ 	.short	0x0028
        /*0054*/ 	.byte	0x00, 0xf0, 0x21, 0x00


	//----- nvinfo : EIATTR_KPARAM_INFO
	.align		4
.L_17:
        /*0058*/ 	.byte	0x04, 0x17
        /*005a*/ 	.short	(.L_19 - .L_18)
.L_18:
        /*005c*/ 	.word	0x00000000
        /*0060*/ 	.short	0x0005
        /*0062*/ 	.short	0x0020
        /*0064*/ 	.byte	0x00, 0xf0, 0x11, 0x00


	//----- nvinfo : EIATTR_KPARAM_INFO
	.align		4
.L_19:
        /*0068*/ 	.byte	0x04, 0x17
        /*006a*/ 	.short	(.L_21 - .L_20)
.L_20:
        /*006c*/ 	.word	0x00000000
        /*0070*/ 	.short	0x0004
        /*0072*/ 	.short	0x001c
        /*0074*/ 	.byte	0x00, 0xf0, 0x11, 0x00


	//----- nvinfo : EIATTR_KPARAM_INFO
	.align		4
.L_21:
        /*0078*/ 	.byte	0x04, 0x17
        /*007a*/ 	.short	(.L_23 - .L_22)
.L_22:
        /*007c*/ 	.word	0x00000000
        /*0080*/ 	.short	0x0003
        /*0082*/ 	.short	0x0018
        /*0084*/ 	.byte	0x00, 0xf0, 0x11, 0x00


	//----- nvinfo : EIATTR_KPARAM_INFO
	.align		4
.L_23:
        /*0088*/ 	.byte	0x04, 0x17
        /*008a*/ 	.short	(.L_25 - .L_24)
.L_24:
        /*008c*/ 	.word	0x00000000
        /*0090*/ 	.short	0x0002
        /*0092*/ 	.short	0x0010
        /*0094*/ 	.byte	0x00, 0xf4, 0x21, 0x00


	//----- nvinfo : EIATTR_KPARAM_INFO
	.align		4
.L_25:
        /*0098*/ 	.byte	0x04, 0x17
        /*009a*/ 	.short	(.L_27 - .L_26)
.L_26:
        /*009c*/ 	.word	0x00000000
        /*00a0*/ 	.short	0x0001
        /*00a2*/ 	.short	0x0008
        /*00a4*/ 	.byte	0x00, 0xf4, 0x21, 0x00


	//----- nvinfo : EIATTR_KPARAM_INFO
	.align		4
.L_27:
        /*00a8*/ 	.byte	0x04, 0x17
        /*00aa*/ 	.short	(.L_29 - .L_28)
.L_28:
        /*00ac*/ 	.word	0x00000000
        /*00b0*/ 	.short	0x0000
        /*00b2*/ 	.short	0x0000
        /*00b4*/ 	.byte	0x00, 0xf4, 0x21, 0x00


	//----- nvinfo : EIATTR_SPARSE_MMA_MASK
	.align		4
.L_29:
        /*00b8*/ 	.byte	0x03, 0x50
        /*00ba*/ 	.short	0x0000


	//----- nvinfo : EIATTR_MAXREG_COUNT
	.align		4
        /*00bc*/ 	.byte	0x03, 0x1b
        /*00be*/ 	.short	0x00ff


	//----- nvinfo : EIATTR_NUM_BARRIERS
	.align		4
        /*00c0*/ 	.byte	0x02, 0x4c
        /*00c2*/ 	.byte	0x01
	.zero		1


	//----- nvinfo : EIATTR_MERCURY_ISA_VERSION
	.align		4
        /*00c4*/ 	.byte	0x03, 0x5f
        /*00c6*/ 	.short	0x0101


	//----- nvinfo : EIATTR_INT_WARP_WIDE_INSTR_OFFSETS
	.align		4
        /*00c8*/ 	.byte	0x04, 0x31
        /*00ca*/ 	.short	(.L_31 - .L_30)


	//   ....[0]....
.L_30:
        /*00cc*/ 	.word	0x00001320


	//   ....[1]....
        /*00d0*/ 	.word	0x00001340


	//   ....[2]....
        /*00d4*/ 	.word	0x00001350


	//   ....[3]....
        /*00d8*/ 	.word	0x00001360


	//   ....[4]....
        /*00dc*/ 	.word	0x00001470


	//   ....[5]....
        /*00e0*/ 	.word	0x00001780


	//   ....[6]....
        /*00e4*/ 	.word	0x00001790


	//   ....[7]....
        /*00e8*/ 	.word	0x00001800


	//   ....[8]....
        /*00ec*/ 	.word	0x00001810


	//   ....[9]....
        /*00f0*/ 	.word	0x00001d60


	//   ....[10]....
        /*00f4*/ 	.word	0x00001d70


	//----- nvinfo : EIATTR_COOP_GROUP_MASK_REGIDS
	.align		4
.L_31:
        /*00f8*/ 	.byte	0x04, 0x29
        /*00fa*/ 	.short	(.L_33 - .L_32)


	//   ....[0]....
.L_32:
        /*00fc*/ 	.word	0xffffffff


	//   ....[1]....
        /*0100*/ 	.word	0xffffffff


	//   ....[2]....
        /*0104*/ 	.word	0xffffffff


	//----- nvinfo : EIATTR_COOP_GROUP_INSTR_OFFSETS
	.align		4
.L_33:
        /*0108*/ 	.byte	0x04, 0x28
        /*010a*/ 	.short	(.L_35 - .L_34)


	//   ....[0]....
.L_34:
        /*010c*/ 	.word	0x00000150


	//   ....[1]....
        /*0110*/ 	.word	0x00000700


	//   ....[2]....
        /*0114*/ 	.word	0x00000cf0


	//----- nvinfo : EIATTR_MBARRIER_INSTR_OFFSETS
	.align		4
.L_35:
        /*0118*/ 	.byte	0x04, 0x39
        /*011a*/ 	.short	(.L_37 - .L_36)


	//   ....[0]....
.L_36:
        /*011c*/ 	.word	0x000014d0
        /*0120*/ 	.word	0x000000ff
        /*0124*/ 	.word	0x0000c000
        /*0128*/ 	.short	0x0100
        /*012a*/ 	.byte	0x14
	.zero		1


	//   ....[1]....
        /*012c*/ 	.word	0x00001540
        /*0130*/ 	.word	0x000000ff
        /*0134*/ 	.word	0x0000c008
        /*0138*/ 	.short	0x0100
        /*013a*/ 	.byte	0x14
	.zero		1


	//   ....[2]....
        /*013c*/ 	.word	0x00001570
        /*0140*/ 	.word	0x000000ff
        /*0144*/ 	.word	0x0000c010
        /*0148*/ 	.short	0x0100
        /*014a*/ 	.byte	0x14
	.zero		1


	//   ....[3]....
        /*014c*/ 	.word	0x00001590
        /*0150*/ 	.word	0x000000ff
        /*0154*/ 	.word	0x0000c018
        /*0158*/ 	.short	0x0100
        /*015a*/ 	.byte	0x14
	.zero		1


	//   ....[4]....
        /*015c*/ 	.word	0x000018c0
        /*0160*/ 	.word	0x000000ff
        /*0164*/ 	.word	0x0000c000
        /*0168*/ 	.short	0x010a
        /*016a*/ 	.byte	0x12
	.zero		1


	//   ....[5]....
        /*016c*/ 	.word	0x00001c00
        /*0170*/ 	.word	0x000000ff
        /*0174*/ 	.word	0x0000c000
        /*0178*/ 	.short	0x0108
        /*017a*/ 	.byte	0x14
	.zero		1


	//   ....[6]....
        /*017c*/ 	.word	0x00001d20
        /*0180*/ 	.word	0x000000ff
        /*0184*/ 	.word	0x0000c008
        /*0188*/ 	.short	0x0108
        /*018a*/ 	.byte	0x14
	.zero		1


	//   ....[7]....
        /*018c*/ 	.word	0x00001da0
        /*0190*/ 	.word	0x000000ff
        /*0194*/ 	.word	0x0000c010
        /*0198*/ 	.short	0x0108
        /*019a*/ 	.byte	0x14
	.zero		1


	//   ....[8]....
        /*019c*/ 	.word	0x00001dc0
        /*01a0*/ 	.word	0x000000ff
        /*01a4*/ 	.word	0x0000c018
        /*01a8*/ 	.short	0x0108
        /*01aa*/ 	.byte	0x14
	.zero		1


	//   ....[9]....
        /*01ac*/ 	.word	0x00001e90
        /*01b0*/ 	.word	0x000000ff
        /*01b4*/ 	.word	0x0000c000
        /*01b8*/ 	.short	0x010a
        /*01ba*/ 	.byte	0x12
	.zero		1


	//----- nvinfo : EIATTR_NUM_MBARRIERS
	.align		4
.L_37:
        /*01bc*/ 	.byte	0x03, 0x38
        /*01be*/ 	.short	0x0004


	//----- nvinfo : EIATTR_EXIT_INSTR_OFFSETS
	.align		4
        /*01c0*/ 	.byte	0x04, 0x1c
        /*01c2*/ 	.short	(.L_39 - .L_38)


	//   ....[0]....
.L_38:
        /*01c4*/ 	.word	0x00001e80


	//----- nvinfo : EIATTR_REQNTID
	.align		4
.L_39:
        /*01c8*/ 	.byte	0x04, 0x10
        /*01ca*/ 	.short	(.L_41 - .L_40)
.L_40:
        /*01cc*/ 	.word	0x00000100
        /*01d0*/ 	.word	0x00000001
        /*01d4*/ 	.word	0x00000001


	//----- nvinfo : EIATTR_CRS_STACK_SIZE
	.align		4
.L_41:
        /*01d8*/ 	.byte	0x04, 0x1e
        /*01da*/ 	.short	(.L_43 - .L_42)
.L_42:
        /*01dc*/ 	.word	0x00000000


	//----- nvinfo : EIATTR_CBANK_PARAM_SIZE
	.align		4
.L_43:
        /*01e0*/ 	.byte	0x03, 0x19
        /*01e2*/ 	.short	0x0050


	//----- nvinfo : EIATTR_PARAM_CBANK
	.align		4
        /*01e4*/ 	.byte	0x04, 0x0a
        /*01e6*/ 	.short	(.L_45 - .L_44)
	.align		4
.L_44:
        /*01e8*/ 	.word	index@(.nv.constant0.gluon_wgmma)
        /*01ec*/ 	.short	0x0210
        /*01ee*/ 	.short	0x0050


	//----- nvinfo : EIATTR_SW_WAR
	.align		4
.L_45:
        /*01f0*/ 	.byte	0x04, 0x36
        /*01f2*/ 	.short	(.L_47 - .L_46)
.L_46:
        /*01f4*/ 	.word	0x00000008
.L_47:


//--------------------- .nv.callgraph             --------------------------
	.section	.nv.callgraph,"",@"SHT_CUDA_CALLGRAPH"
	.align	4
	.sectionentsize	8
	.align		4
        /*0000*/ 	.word	0x00000000
	.align		4
        /*0004*/ 	.word	0xffffffff
	.align		4
        /*0008*/ 	.word	0x00000000
	.align		4
        /*000c*/ 	.word	0xfffffffe
	.align		4
        /*0010*/ 	.word	0x00000000
	.align		4
        /*0014*/ 	.word	0xfffffffd
	.align		4
        /*0018*/ 	.word	0x00000000
	.align		4
        /*001c*/ 	.word	0xfffffffc


//--------------------- .text.gluon_wgmma         --------------------------
	.section	.text.gluon_wgmma,"ax",@progbits
	.align	128
        .global         gluon_wgmma
        .type           gluon_wgmma,@function
        .size           gluon_wgmma,(.L_x_52 - gluon_wgmma)
        .other          gluon_wgmma,@"STO_CUDA_ENTRY STV_DEFAULT"
gluon_wgmma:
.text.gluon_wgmma:
[----:B------:R-:W-:Y:S01]  /*0000*/  LDC R1, c[0x0][0x28] ;  /* 0x00000a00ff017b82 */ /* 0x000fe20000000800 */
[----:B------:R-:W1:Y:S07]  /*0010*/  S2R R0, SR_TID.X ;  /* 0x0000000000007919 */ /* 0x000e6e0000002100 */
[----:B------:R-:W2:Y:S01]  /*0020*/  S2UR UR4, SR_CgaCtaId ;  /* 0x00000000000479c3 */ /* 0x000ea20000008800 */
[----:B------:R-:W-:Y:S01]  /*0030*/  UMOV UR20, 0x400 ;  /* 0x0000040000147882 */ /* 0x000fe20000000000 */
[----:B------:R-:W-:Y:S01]  /*0040*/  ULDC UR6, c[0x0][0xc] ;  /* 0x0000030000067ab9 */ /* 0x000fe20000000800 */
[----:B------:R-:W-:Y:S01]  /*0050*/  ULDC.64 UR26, c[0x0][0x250] ;  /* 0x00009400001a7ab9 */ /* 0x000fe20000000a00 */
[----:B------:R-:W-:Y:S04]  /*0060*/  BSSY B0, `(.L_x_0) ;  /* 0x000001f000007945 */ /* 0x000fe80003800000 */
[----:B------:R-:W3:Y:S08]  /*0070*/  LDC R2, c[0x0][0x228] ;  /* 0x00008a00ff027b82 */ /* 0x000ef00000000800 */
[----:B------:R-:W4:Y:S08]  /*0080*/  LDC R8, c[0x0][0x230] ;  /* 0x00008c00ff087b82 */ /* 0x000f300000000800 */
[----:B------:R-:W-:Y:S01]  /*0090*/  S2UR UR28, SR_CTAID.Y ;  /* 0x00000000001c79c3 */ /* 0x000fe20000002600 */
[----:B--2---:R-:W-:-:S03]  /*00a0*/  ULEA UR20, UR4, UR20, 0x18 ;  /* 0x0000001404147291 */ /* 0x004fc6000f8ec03f */
[----:B------:R-:W-:Y:S01]  /*00b0*/  ULDC UR4, c[0x0][0x10] ;  /* 0x0000040000047ab9 */ /* 0x000fe20000000800 */
[----:B-1----:R-:W-:-:S03]  /*00c0*/  LOP3.LUT R6, R0, 0xff, RZ, 0xc0, !PT ;  /* 0x000000ff00067812 */ /* 0x002fc600078ec0ff */
[----:B------:R-:W1:Y:S01]  /*00d0*/  S2UR UR5, SR_CTAID.Z ;  /* 0x00000000000579c3 */ /* 0x000e620000002700 */
[----:B---3--:R-:W-:Y:S01]  /*00e0*/  VIADD R2, R2, 0xffffffff ;  /* 0xffffffff02027836 */ /* 0x008fe20000000000 */
[C---:B------:R-:W-:Y:S02]  /*00f0*/  ISETP.GE.U32.AND P0, PT, R6.reuse, 0x20, PT ;  /* 0x000000200600780c */ /* 0x040fe40003f06070 */
[C---:B------:R-:W-:Y:S02]  /*0100*/  ISETP.NE.U32.AND P2, PT, R6.reuse, RZ, PT ;  /* 0x000000ff0600720c */ /* 0x040fe40003f45070 */
[----:B------:R-:W-:Y:S02]  /*0110*/  LEA R11, R6, UR20, 0x2 ;  /* 0x00000014060b7c11 */ /* 0x000fe4000f8e10ff */
[----:B------:R-:W2:Y:S01]  /*0120*/  S2UR UR29, SR_CTAID.X ;  /* 0x00000000001d79c3 */ /* 0x000ea20000002500 */
[----:B----4-:R-:W-:-:S06]  /*0130*/  VIADD R9, R8, 0xffffffff ;  /* 0xffffffff08097836 */ /* 0x010fcc0000000000 */
[----:B------:R3:W-:Y:S01]  /*0140*/  @!P0 STS [R11], RZ ;  /* 0x000000ff0b008388 */ /* 0x0007e20000000800 */
[----:B------:R-:W-:-:S03]  /*0150*/  NOP ;  /* 0x0000000000007918 */ /* 0x000fc60000000000 */
[----:B------:R3:W-:Y:S01]  /*0160*/  @!P2 STS [UR20+0x24], R2 ;  /* 0x00002402ff00a988 */ /* 0x0007e20008000814 */
[----:B-1----:R-:W-:-:S03]  /*0170*/  UIMAD UR4, UR5, UR4, UR28 ;  /* 0x00000004050472a4 */ /* 0x002fc6000f8e021c */
[----:B------:R3:W-:Y:S01]  /*0180*/  @!P2 STS [UR20+0x20], R9 ;  /* 0x00002009ff00a988 */ /* 0x0007e20008000814 */
[----:B--2---:R-:W-:-:S04]  /*0190*/  UIMAD UR4, UR4, UR6, UR29 ;  /* 0x00000006040472a4 */ /* 0x004fc8000f8e021d */
[----:B------:R-:W-:-:S03]  /*01a0*/  UIMAD UR5, UR4, 0x180, URZ ;  /* 0x00000180040578a4 */ /* 0x000fc6000f8e023f */
[----:B------:R-:W-:Y:S01]  /*01b0*/  UMOV UR4, URZ ;  /* 0x0000003f00047c82 */ /* 0x000fe20008000000 */
[----:B------:R-:W-:-:S04]  /*01c0*/  UIADD3 UR22, UP0, UR5, UR26, URZ ;  /* 0x0000001a05167290 */ /* 0x000fc8000ff1e03f */
[----:B------:R-:W-:Y:S01]  /*01d0*/  ULEA.HI.X.SX32 UR23, UR5, UR27, 0x1, UP0 ;  /* 0x0000001b05177291 */ /* 0x000fe200080f0e3f */
[----:B---3--:R-:W-:Y:S11]  /*01e0*/  @P2 BRA `(.L_x_1) ;  /* 0x0000000000182947 */ /* 0x008ff60003800000 */
[----:B------:R-:W1:Y:S01]  /*01f0*/  LDS R3, [UR20+0x8] ;  /* 0x00000814ff037984 */ /* 0x000e620008000800 */
[----:B------:R-:W2:Y:S01]  /*0200*/  LDC.64 R12, c[0x0][0x210] ;  /* 0x00008400ff0c7b82 */ /* 0x000ea20000000a00 */
[----:B------:R-:W-:Y:S02]  /*0210*/  IMAD.MOV.U32 R4, RZ, RZ, 0x70 ;  /* 0x00000070ff047424 */ /* 0x000fe400078e00ff */
[----:B--2---:R2:W-:Y:S03]  /*0220*/  STS.64 [UR20], R12 ;  /* 0x0000000cff007988 */ /* 0x0045e60008000a14 */
[----:B-1----:R-:W-:-:S05]  /*0230*/  LOP3.LUT R3, R3, 0x10, R4, 0xd8, !PT ;  /* 0x0000001003037812 */ /* 0x002fca00078ed804 */
[----:B------:R2:W-:Y:S02]  /*0240*/  STS [UR20+0x8], R3 ;  /* 0x00000803ff007988 */ /* 0x0005e40008000814 */
.L_x_1:
[----:B------:R-:W-:Y:S05]  /*0250*/  BSYNC B0 ;  /* 0x0000000000007941 */ /* 0x000fea0003800000 */
.L_x_0:
[----:B------:R-:W-:Y:S04]  /*0260*/  BSSY B0, `(.L_x_2) ;  /* 0x000000a000007945 */ /* 0x000fe80003800000 */
[----:B------:R-:W-:Y:S05]  /*0270*/  @P2 BRA `(.L_x_3) ;  /* 0x0000000000202947 */ /* 0x000fea0003800000 */
[----:B--2---:R-:W1:Y:S01]  /*0280*/  LDS R3, [UR20+0x34] ;  /* 0x00003414ff037984 */ /* 0x004e620008000800 */
[----:B------:R-:W-:Y:S02]  /*0290*/  IMAD.MOV.U32 R4, RZ, RZ, 0x1f000000 ;  /* 0x1f000000ff047424 */ /* 0x000fe400078e00ff */
[----:B------:R-:W-:Y:S01]  /*02a0*/  @!P2 IMAD.MOV.U32 R5, RZ, RZ, 0x3f ;  /* 0x0000003fff05a424 */ /* 0x000fe200078e00ff */
[----:B------:R-:W2:Y:S02]  /*02b0*/  @!P2 LDS R10, [UR20+0x38] ;  /* 0x00003814ff0aa984 */ /* 0x000ea40008000800 */
[----:B-1----:R-:W-:Y:S02]  /*02c0*/  LOP3.LUT R3, R3, 0xff000000, R4, 0xb8, !PT ;  /* 0xff00000003037812 */ /* 0x002fe400078eb804 */
[----:B--2---:R-:W-:-:S03]  /*02d0*/  @!P2 LOP3.LUT R4, R10, 0xff, R5, 0xb8, !PT ;  /* 0x000000ff0a04a812 */ /* 0x004fc600078eb805 */
[----:B------:R1:W-:Y:S04]  /*02e0*/  STS [UR20+0x34], R3 ;  /* 0x00003403ff007988 */ /* 0x0003e80008000814 */
[----:B------:R1:W-:Y:S02]  /*02f0*/  @!P2 STS [UR20+0x38], R4 ;  /* 0x00003804ff00a988 */ /* 0x0003e40008000814 */
.L_x_3:
[----:B------:R-:W-:Y:S05]  /*0300*/  BSYNC B0 ;  /* 0x0000000000007941 */ /* 0x000fea0003800000 */
.L_x_2:
[----:B------:R-:W-:Y:S04]  /*0310*/  BSSY B0, `(.L_x_4) ;  /* 0x000000e000007945 */ /* 0x000fe80003800000 */
[----:B------:R-:W-:Y:S05]  /*0320*/  @P2 BRA `(.L_x_5) ;  /* 0x0000000000302947 */ /* 0x000fea0003800000 */
[----:B-1----:R-:W1:Y:S01]  /*0330*/  LDS R4, [UR20+0x34] ;  /* 0x00003414ff047984 */ /* 0x002e620008000800 */
[----:B--2---:R-:W2:Y:S03]  /*0340*/  LDC.64 R12, c[0x0][0x238] ;  /* 0x00008e00ff0c7b82 */ /* 0x004ea60000000a00 */
[----:B------:R-:W3:Y:S01]  /*0350*/  LDS R3, [UR20+0x1c] ;  /* 0x00001c14ff037984 */ /* 0x000ee20008000800 */
[C---:B--2---:R-:W-:Y:S01]  /*0360*/  SHF.L.U64.HI R10, R12.reuse, 0x1, R13 ;  /* 0x000000010c0a7819 */ /* 0x044fe2000001020d */
[----:B------:R-:W-:-:S03]  /*0370*/  IMAD.SHL.U32 R5, R12, 0x2, RZ ;  /* 0x000000020c057824 */ /* 0x000fc600078e00ff */
[--C-:B------:R-:W-:Y:S02]  /*0380*/  SHF.R.U32.HI R12, RZ, 0x4, R10.reuse ;  /* 0x00000004ff0c7819 */ /* 0x100fe4000001160a */
[----:B------:R-:W-:-:S05]  /*0390*/  SHF.R.U64 R5, R5, 0x4, R10 ;  /* 0x0000000405057819 */ /* 0x000fca000000120a */
[----:B------:R4:W-:Y:S01]  /*03a0*/  STS [UR20+0xc], R5 ;  /* 0x00000c05ff007988 */ /* 0x0009e20008000814 */
[----:B-1----:R-:W-:Y:S02]  /*03b0*/  LOP3.LUT R4, R4, 0x7, RZ, 0xb8, !PT ;  /* 0x0000000704047812 */ /* 0x002fe400078eb8ff */
[----:B---3--:R-:W-:-:S03]  /*03c0*/  LOP3.LUT R3, R3, 0xf, R12, 0xb8, !PT ;  /* 0x0000000f03037812 */ /* 0x008fc600078eb80c */
[----:B------:R4:W-:Y:S04]  /*03d0*/  STS [UR20+0x34], R4 ;  /* 0x00003404ff007988 */ /* 0x0009e80008000814 */
[----:B------:R4:W-:Y:S02]  /*03e0*/  STS [UR20+0x1c], R3 ;  /* 0x00001c03ff007988 */ /* 0x0009e40008000814 */
.L_x_5:
[----:B------:R-:W-:Y:S05]  /*03f0*/  BSYNC B0 ;  /* 0x0000000000007941 */ /* 0x000fea0003800000 */
.L_x_4:
[----:B------:R-:W-:Y:S04]  /*0400*/  BSSY B1, `(.L_x_6) ;  /* 0x000001a000017945 */ /* 0x000fe80003800000 */
[----:B------:R-:W-:Y:S04]  /*0410*/  BSSY B0, `(.L_x_7) ;  /* 0x0000015000007945 */ /* 0x000fe80003800000 */
[----:B------:R-:W-:Y:S05]  /*0420*/  @P2 BRA `(.L_x_8) ;  /* 0x0000000000202947 */ /* 0x000fea0003800000 */
[----:B-12-4-:R-:W1:Y:S02]  /*0430*/  LDS R3, [UR20+0x34] ;  /* 0x00003414ff037984 */ /* 0x016e640008000800 */
[----:B-1----:R-:W-:-:S05]  /*0440*/  LOP3.LUT R3, R3, 0x38, RZ, 0xb8, !PT ;  /* 0x0000003803037812 */ /* 0x002fca00078eb8ff */
[----:B------:R1:W-:Y:S01]  /*0450*/  STS [UR20+0x34], R3 ;  /* 0x00003403ff007988 */ /* 0x0003e20008000814 */
[----:B------:R-:W-:Y:S05]  /*0460*/  @P2 BRA `(.L_x_9) ;  /* 0x0000000000202947 */ /* 0x000fea0003800000 */
[----:B-1----:R-:W1:Y:S01]  /*0470*/  LDS R3, [UR20+0x8] ;  /* 0x00000814ff037984 */ /* 0x002e620008000800 */
[----:B------:R-:W-:-:S05]  /*0480*/  IMAD.MOV.U32 R4, RZ, RZ, 0x780 ;  /* 0x00000780ff047424 */ /* 0x000fca00078e00ff */
[----:B-1----:R-:W-:-:S05]  /*0490*/  LOP3.LUT R3, R3, 0x500, R4, 0xd8, !PT ;  /* 0x0000050003037812 */ /* 0x002fca00078ed804 */
[----:B------:R3:W-:Y:S02]  /*04a0*/  STS [UR20+0x8], R3 ;  /* 0x00000803ff007988 */ /* 0x0007e40008000814 */
.L_x_8:
[----:B------:R-:W-:Y:S05]  /*04b0*/  @P2 BRA `(.L_x_10) ;  /* 0x0000000000282947 */ /* 0x000fea0003800000 */
[----:B-1234-:R-:W1:Y:S02]  /*04c0*/  LDS R3, [UR20+0x8] ;  /* 0x00000814ff037984 */ /* 0x01ee640008000800 */
[----:B-1----:R-:W-:-:S05]  /*04d0*/  LOP3.LUT R3, R3, 0x1800, RZ, 0xb8, !PT ;  /* 0x0000180003037812 */ /* 0x002fca00078eb8ff */
[----:B------:R2:W-:Y:S02]  /*04e0*/  STS [UR20+0x8], R3 ;  /* 0x00000803ff007988 */ /* 0x0005e40008000814 */
.L_x_9:
[----:B------:R-:W-:Y:S05]  /*04f0*/  @P2 BREAK B0 ;  /* 0x0000000000002942 */ /* 0x000fea0003800000 */
[----:B------:R-:W-:Y:S05]  /*0500*/  @P2 BRA `(.L_x_11) ;  /* 0x0000000000242947 */ /* 0x000fea0003800000 */
[----:B------:R-:W3:Y:S01]  /*0510*/  LDS R4, [UR20+0x8] ;  /* 0x00000814ff047984 */ /* 0x000ee20008000800 */
[----:B-12---:R-:W-:-:S05]  /*0520*/  IMAD.MOV.U32 R3, RZ, RZ, 0x6000 ;  /* 0x00006000ff037424 */ /* 0x006fca00078e00ff */
[----:B---3--:R-:W-:-:S04]  /*0530*/  LOP3.LUT R3, R4, 0x4000, R3, 0xd8, !PT ;  /* 0x0000400004037812 */ /* 0x008fc800078ed803 */
[----:B------:R-:W-:-:S05]  /*0540*/  LOP3.LUT R3, R3, 0x400000, RZ, 0xb8, !PT ;  /* 0x0040000003037812 */ /* 0x000fca00078eb8ff */
[----:B------:R5:W-:Y:S02]  /*0550*/  STS [UR20+0x8], R3 ;  /* 0x00000803ff007988 */ /* 0x000be40008000814 */
.L_x_10:
[----:B------:R-:W-:Y:S05]  /*0560*/  BSYNC B0 ;  /* 0x0000000000007941 */ /* 0x000fea0003800000 */
.L_x_7:
[----:B-12345:R-:W1:Y:S02]  /*0570*/  @!P2 LDS R3, [UR20+0x8] ;  /* 0x00000814ff03a984 */ /* 0x03ee640008000800 */
[----:B-1----:R-:W-:-:S05]  /*0580*/  @!P2 LOP3.LUT R3, R3, 0x8000, RZ, 0xb8, !PT ;  /* 0x000080000303a812 */ /* 0x002fca00078eb8ff */
[----:B------:R3:W-:Y:S02]  /*0590*/  @!P2 STS [UR20+0x8], R3 ;  /* 0x00000803ff00a988 */ /* 0x0007e40008000814 */
.L_x_11:
[----:B------:R-:W-:Y:S05]  /*05a0*/  BSYNC B1 ;  /* 0x0000000000017941 */ /* 0x000fea0003800000 */
.L_x_6:
[----:B------:R-:W-:Y:S05]  /*05b0*/  WARPSYNC.ALL ;  /* 0x0000000000007948 */ /* 0x000fea0003800000 */
[----:B------:R-:W-:Y:S05]  /*05c0*/  @P0 BRA `(.L_x_12) ;  /* 0x0000000000280947 */ /* 0x000fea0003800000 */
[----:B-123--:R-:W1:Y:S01]  /*05d0*/  S2R R3, SR_LANEID ;  /* 0x0000000000037919 */ /* 0x00ee620000000000 */
[----:B------:R-:W-:Y:S05]  /*05e0*/  WARPSYNC.ALL ;  /* 0x0000000000007948 */ /* 0x000fea0003800000 */
[----:B-1----:R-:W-:-:S05]  /*05f0*/  IMAD.SHL.U32 R3, R3, 0x4, RZ ;  /* 0x0000000403037824 */ /* 0x002fca00078e00ff */
[----:B------:R-:W1:Y:S01]  /*0600*/  LDS R7, [R3+UR20] ;  /* 0x0000001403077984 */ /* 0x000e620008000800 */
[----:B------:R-:W-:-:S05]  /*0610*/  IADD3 R4, P1, R3, UR22, RZ ;  /* 0x0000001603047c10 */ /* 0x000fca000ff3e0ff */
[----:B------:R-:W-:-:S05]  /*0620*/  IMAD.X R5, RZ, RZ, UR23, P1 ;  /* 0x00000017ff057e24 */ /* 0x000fca00088e06ff */
[----:B-1----:R4:W5:Y:S01]  /*0630*/  ATOMG.E.EXCH.STRONG.GPU PT, RZ, [R4], R7 ;  /* 0x0000000704ff73a8 */ /* 0x00296200041ee100 */
[----:B------:R-:W-:-:S04]  /*0640*/  DEPBAR {5,4,3,2,1,0} ;  /* 0x0000003f0000791a */ /* 0x000fc80000000000 */
[----:B------:R4:W-:Y:S01]  /*0650*/  UTMACCTL.IV [UR22] ;  /* 0x00000000160079b9 */ /* 0x0009e20008000000 */
[----:B------:R-:W-:Y:S01]  /*0660*/  NOP ;  /* 0x0000000000007918 */ /* 0x000fe20000000000 */
.L_x_12:
[----:B------:R-:W-:Y:S05]  /*0670*/  @P0 BRA `(.L_x_13) ;  /* 0x00000000000c0947 */ /* 0x000fea0003800000 */
[----:B------:R0:W-:Y:S01]  /*0680*/  UTMACMDFLUSH ;  /* 0x00000000000079b7 */ /* 0x0001e20000000000 */
[----:B------:R-:W-:Y:S05]  /*0690*/  @P0 BRA `(.L_x_13) ;  /* 0x0000000000040947 */ /* 0x000fea0003800000 */
[----:B------:R-:W-:-:S04]  /*06a0*/  DEPBAR.LE SB0, 0x0 ;  /* 0x000080000000791a */ /* 0x000fc80000000000 */
.L_x_13:
[----:B------:R-:W-:Y:S05]  /*06b0*/  WARPSYNC.ALL ;  /* 0x0000000000007948 */ /* 0x000fea0003800000 */
[----:B-----5:R-:W-:Y:S06]  /*06c0*/  BAR.SYNC.DEFER_BLOCKING 0x0 ;  /* 0x0000000000007b1d */ /* 0x020fec0000010000 */
[----:B------:R-:W-:Y:S02]  /*06d0*/  BSSY B1, `(.L_x_14) ;  /* 0x000000b000017945 */ /* 0x000fe40003800000 */
[----:B------:R-:W-:Y:S06]  /*06e0*/  BAR.SYNC.DEFER_BLOCKING 0x0 ;  /* 0x0000000000007b1d */ /* 0x000fec0000010000 */
[----:B------:R5:W-:Y:S01]  /*06f0*/  @!P0 STS [R11], RZ ;  /* 0x000000ff0b008388 */ /* 0x000be20000000800 */
[----:B------:R-:W-:Y:S01]  /*0700*/  NOP ;  /* 0x0000000000007918 */ /* 0x000fe20000000000 */
[----:B------:R-:W-:Y:S05]  /*0710*/  @P2 BRA `(.L_x_15) ;  /* 0x0000000000182947 */ /* 0x000fea0003800000 */
[----:B-123--:R-:W1:Y:S01]  /*0720*/  LDS R3, [UR20+0x8] ;  /* 0x00000814ff037984 */ /* 0x00ee620008000800 */
[----:B------:R-:W2:Y:S01]  /*0730*/  LDC.64 R12, c[0x0][0x218] ;  /* 0x00008600ff0c7b82 */ /* 0x000ea20000000a00 */
[----:B----4-:R-:W-:Y:S02]  /*0740*/  IMAD.MOV.U32 R4, RZ, RZ, 0x70 ;  /* 0x00000070ff047424 */ /* 0x010fe400078e00ff */
[----:B--2---:R2:W-:Y:S03]  /*0750*/  STS.64 [UR20], R12 ;  /* 0x0000000cff007988 */ /* 0x0045e60008000a14 */
[----:B-1----:R-:W-:-:S05]  /*0760*/  LOP3.LUT R3, R3, 0x10, R4, 0xd8, !PT ;  /* 0x0000001003037812 */ /* 0x002fca00078ed804 */
[----:B------:R2:W-:Y:S02]  /*0770*/  STS [UR20+0x8], R3 ;  /* 0x00000803ff007988 */ /* 0x0005e40008000814 */
.L_x_15:
[----:B----4-:R-:W-:Y:S05]  /*0780*/  BSYNC B1 ;  /* 0x0000000000017941 */ /* 0x010fea0003800000 */
.L_x_14:
[----:B------:R-:W-:Y:S04]  /*0790*/  BSSY B2, `(.L_x_16) ;  /* 0x000000f000027945 */ /* 0x000fe80003800000 */
[----:B------:R-:W-:Y:S04]  /*07a0*/  BSSY B1, `(.L_x_17) ;  /* 0x000000c000017945 */ /* 0x000fe80003800000 */
[----:B------:R-:W-:Y:S05]  /*07b0*/  @P2 BRA `(.L_x_18) ;  /* 0x0000000000282947 */ /* 0x000fea0003800000 */
[----:B-123--:R-:W1:Y:S01]  /*07c0*/  LDS R3, [UR20+0x34] ;  /* 0x00003414ff037984 */ /* 0x00ee620008000800 */
[----:B------:R-:W-:Y:S01]  /*07d0*/  IMAD.MOV.U32 R4, RZ, RZ, 0x1f000000 ;  /* 0x1f000000ff047424 */ /* 0x000fe200078e00ff */
[----:B------:R-:W-:Y:S05]  /*07e0*/  @P2 BREAK B1 ;  /* 0x0000000000012942 */ /* 0x000fea0003800000 */
[----:B-1----:R-:W-:-:S05]  /*07f0*/  LOP3.LUT R3, R3, 0xff000000, R4, 0xb8, !PT ;  /* 0xff00000003037812 */ /* 0x002fca00078eb804 */
[----:B------:R1:W-:Y:S01]  /*0800*/  STS [UR20+0x34], R3 ;  /* 0x00003403ff007988 */ /* 0x0003e20008000814 */
[----:B------:R-:W-:Y:S05]  /*0810*/  @P2 BRA `(.L_x_19) ;  /* 0x0000000000182947 */ /* 0x000fea0003800000 */
[----:B------:R-:W2:Y:S01]  /*0820*/  LDS R4, [UR20+0x38] ;  /* 0x00003814ff047984 */ /* 0x000ea20008000800 */
[----:B-1----:R-:W-:-:S05]  /*0830*/  IMAD.MOV.U32 R3, RZ, RZ, 0x7f ;  /* 0x0000007fff037424 */ /* 0x002fca00078e00ff */
[----:B--2---:R-:W-:-:S05]  /*0840*/  LOP3.LUT R3, R4, 0xff, R3, 0xb8, !PT ;  /* 0x000000ff04037812 */ /* 0x004fca00078eb803 */
[----:B------:R4:W-:Y:S02]  /*0850*/  STS [UR20+0x38], R3 ;  /* 0x00003803ff007988 */ /* 0x0009e40008000814 */
.L_x_18:
[----:B------:R-:W-:Y:S05]  /*0860*/  BSYNC B1 ;  /* 0x0000000000017941 */ /* 0x000fea0003800000 */
.L_x_17:
[----:B------:R1:W-:Y:S02]  /*0870*/  @!P2 STS [UR20+0x20], R9 ;  /* 0x00002009ff00a988 */ /* 0x0003e40008000814 */
.L_x_19:
[----:B------:R-:W-:Y:S05]  /*0880*/  BSYNC B2 ;  /* 0x0000000000027941 */ /* 0x000fea0003800000 */
.L_x_16:
[----:B------:R-:W-:Y:S05]  /*0890*/  WARPSYNC.ALL ;  /* 0x0000000000007948 */ /* 0x000fea0003800000 */
[----:B-1234-:R-:W1:Y:S01]  /*08a0*/  LDC R3, c[0x0][0x22c] ;  /* 0x00008b00ff037b82 */ /* 0x01ee620000000800 */
[----:B------:R-:W-:Y:S01]  /*08b0*/  BSSY B2, `(.L_x_20) ;  /* 0x0000010000027945 */ /* 0x000fe20003800000 */
[----:B-1----:R-:W-:-:S05]  /*08c0*/  VIADD R3, R3, 0xffffffff ;  /* 0xffffffff03037836 */ /* 0x002fca0000000000 */
[----:B------:R1:W-:Y:S01]  /*08d0*/  @!P2 STS [UR20+0x24], R3 ;  /* 0x00002403ff00a988 */ /* 0x0003e20008000814 */
[----:B------:R-:W-:Y:S05]  /*08e0*/  @P2 BRA `(.L_x_21) ;  /* 0x0000000000302947 */ /* 0x000fea0003800000 */
[----:B------:R-:W2:Y:S01]  /*08f0*/  LDS R5, [UR20+0x34] ;  /* 0x00003414ff057984 */ /* 0x000ea20008000800 */
[----:B------:R-:W3:Y:S03]  /*0900*/  LDC.64 R12, c[0x0][0x240] ;  /* 0x00009000ff0c7b82 */ /* 0x000ee60000000a00 */
[----:B------:R-:W4:Y:S01]  /*0910*/  LDS R4, [UR20+0x1c] ;  /* 0x00001c14ff047984 */ /* 0x000f220008000800 */
[C---:B---3--:R-:W-:Y:S01]  /*0920*/  SHF.L.U64.HI R10, R12.reuse, 0x1, R13 ;  /* 0x000000010c0a7819 */ /* 0x048fe2000001020d */
[----:B------:R-:W-:-:S03]  /*0930*/  IMAD.SHL.U32 R7, R12, 0x2, RZ ;  /* 0x000000020c077824 */ /* 0x000fc600078e00ff */
[--C-:B------:R-:W-:Y:S02]  /*0940*/  SHF.R.U32.HI R9, RZ, 0x4, R10.reuse ;  /* 0x00000004ff097819 */ /* 0x100fe4000001160a */
[----:B------:R-:W-:-:S05]  /*0950*/  SHF.R.U64 R7, R7, 0x4, R10 ;  /* 0x0000000407077819 */ /* 0x000fca000000120a */
[----:B------:R3:W-:Y:S01]  /*0960*/  STS [UR20+0xc], R7 ;  /* 0x00000c07ff007988 */ /* 0x0007e20008000814 */
[----:B--2---:R-:W-:Y:S02]  /*0970*/  LOP3.LUT R5, R5, 0x7, RZ, 0xb8, !PT ;  /* 0x0000000705057812 */ /* 0x004fe400078eb8ff */
[----:B----4-:R-:W-:-:S03]  /*0980*/  LOP3.LUT R4, R4, 0xf, R9, 0xb8, !PT ;  /* 0x0000000f04047812 */ /* 0x010fc600078eb809 */
[----:B------:R3:W-:Y:S04]  /*0990*/  STS [UR20+0x34], R5 ;  /* 0x00003405ff007988 */ /* 0x0007e80008000814 */
[----:B------:R3:W-:Y:S02]  /*09a0*/  STS [UR20+0x1c], R4 ;  /* 0x00001c04ff007988 */ /* 0x0007e40008000814 */
.L_x_21:
[----:B------:R-:W-:Y:S05]  /*09b0*/  BSYNC B2 ;  /* 0x0000000000027941 */ /* 0x000fea0003800000 */
.L_x_20:
[----:B------:R-:W-:Y:S04]  /*09c0*/  BSSY B3, `(.L_x_22) ;  /* 0x000001a000037945 */ /* 0x000fe80003800000 */
[----:B------:R-:W-:Y:S04]  /*09d0*/  BSSY B2, `(.L_x_23) ;  /* 0x0000015000027945 */ /* 0x000fe80003800000 */
[----:B------:R-:W-:Y:S05]  /*09e0*/  @P2 BRA `(.L_x_24) ;  /* 0x0000000000202947 */ /* 0x000fea0003800000 */
[----:B---3--:R-:W2:Y:S02]  /*09f0*/  LDS R4, [UR20+0x34] ;  /* 0x00003414ff047984 */ /* 0x008ea40008000800 */
[----:B--2---:R-:W-:-:S05]  /*0a00*/  LOP3.LUT R4, R4, 0x38, RZ, 0xb8, !PT ;  /* 0x0000003804047812 */ /* 0x004fca00078eb8ff */
[----:B------:R2:W-:Y:S01]  /*0a10*/  STS [UR20+0x34], R4 ;  /* 0x00003404ff007988 */ /* 0x0005e20008000814 */
[----:B------:R-:W-:Y:S05]  /*0a20*/  @P2 BRA `(.L_x_25) ;  /* 0x0000000000202947 */ /* 0x000fea0003800000 */
[----:B--2---:R-:W2:Y:S01]  /*0a30*/  LDS R4, [UR20+0x8] ;  /* 0x00000814ff047984 */ /* 0x004ea20008000800 */
[----:B------:R-:W-:-:S05]  /*0a40*/  IMAD.MOV.U32 R5, RZ, RZ, 0x780 ;  /* 0x00000780ff057424 */ /* 0x000fca00078e00ff */
[----:B--2---:R-:W-:-:S05]  /*0a50*/  LOP3.LUT R4, R4, 0x500, R5, 0xd8, !PT ;  /* 0x0000050004047812 */ /* 0x004fca00078ed805 */
[----:B------:R2:W-:Y:S02]  /*0a60*/  STS [UR20+0x8], R4 ;  /* 0x00000804ff007988 */ /* 0x0005e40008000814 */
.L_x_24:
[----:B------:R-:W-:Y:S05]  /*0a70*/  @P2 BRA `(.L_x_26) ;  /* 0x0000000000282947 */ /* 0x000fea0003800000 */
[----:B--23--:R-:W2:Y:S02]  /*0a80*/  LDS R4, [UR20+0x8] ;  /* 0x00000814ff047984 */ /* 0x00cea40008000800 */
[----:B--2---:R-:W-:-:S05]  /*0a90*/  LOP3.LUT R4, R4, 0x1800, RZ, 0xb8, !PT ;  /* 0x0000180004047812 */ /* 0x004fca00078eb8ff */
[----:B------:R3:W-:Y:S02]  /*0aa0*/  STS [UR20+0x8], R4 ;  /* 0x00000804ff007988 */ /* 0x0007e40008000814 */
.L_x_25:
[----:B------:R-:W-:Y:S05]  /*0ab0*/  @P2 BREAK B2 ;  /* 0x0000000000022942 */ /* 0x000fea0003800000 */
[----:B------:R-:W-:Y:S05]  /*0ac0*/  @P2 BRA `(.L_x_27) ;  /* 0x0000000000242947 */ /* 0x000fea0003800000 */
[----:B--23--:R-:W2:Y:S01]  /*0ad0*/  LDS R4, [UR20+0x8] ;  /* 0x00000814ff047984 */ /* 0x00cea20008000800 */
[----:B------:R-:W-:-:S05]  /*0ae0*/  IMAD.MOV.U32 R5, RZ, RZ, 0x6000 ;  /* 0x00006000ff057424 */ /* 0x000fca00078e00ff */
[----:B--2---:R-:W-:-:S04]  /*0af0*/  LOP3.LUT R4, R4, 0x4000, R5, 0xd8, !PT ;  /* 0x0000400004047812 */ /* 0x004fc800078ed805 */
[----:B------:R-:W-:-:S05]  /*0b00*/  LOP3.LUT R4, R4, 0x400000, RZ, 0xb8, !PT ;  /* 0x0040000004047812 */ /* 0x000fca00078eb8ff */
[----:B------:R4:W-:Y:S02]  /*0b10*/  STS [UR20+0x8], R4 ;  /* 0x00000804ff007988 */ /* 0x0009e40008000814 */
.L_x_26:
[----:B------:R-:W-:Y:S05]  /*0b20*/  BSYNC B2 ;  /* 0x0000000000027941 */ /* 0x000fea0003800000 */
.L_x_23:
[----:B--234-:R-:W2:Y:S02]  /*0b30*/  @!P2 LDS R4, [UR20+0x8] ;  /* 0x00000814ff04a984 */ /* 0x01cea40008000800 */
[----:B--2---:R-:W-:-:S05]  /*0b40*/  @!P2 LOP3.LUT R4, R4, 0x8000, RZ, 0xb8, !PT ;  /* 0x000080000404a812 */ /* 0x004fca00078eb8ff */
[----:B------:R4:W-:Y:S02]  /*0b50*/  @!P2 STS [UR20+0x8], R4 ;  /* 0x00000804ff00a988 */ /* 0x0009e40008000814 */
.L_x_27:
[----:B------:R-:W-:Y:S05]  /*0b60*/  BSYNC B3 ;  /* 0x0000000000037941 */ /* 0x000fea0003800000 */
.L_x_22:
[----:B------:R-:W-:Y:S05]  /*0b70*/  WARPSYNC.ALL ;  /* 0x0000000000007948 */ /* 0x000fea0003800000 */
[----:B------:R-:W-:-:S04]  /*0b80*/  UIADD3 UR25, UR5, 0x80, URZ ;  /* 0x0000008005197890 */ /* 0x000fc8000fffe03f */
[----:B------:R-:W-:-:S04]  /*0b90*/  UIADD3 UR24, UP0, UR25, UR26, URZ ;  /* 0x0000001a19187290 */ /* 0x000fc8000ff1e03f */
[----:B------:R-:W-:Y:S01]  /*0ba0*/  ULEA.HI.X.SX32 UR25, UR25, UR27, 0x1, UP0 ;  /* 0x0000001b19197291 */ /* 0x000fe200080f0e3f */
[----:B------:R-:W-:Y:S11]  /*0bb0*/  @P0 BRA `(.L_x_28) ;  /* 0x0000000000280947 */ /* 0x000ff60003800000 */
[----:B--234-:R-:W2:Y:S01]  /*0bc0*/  S2R R4, SR_LANEID ;  /* 0x0000000000047919 */ /* 0x01cea20000000000 */
[----:B------:R-:W-:Y:S05]  /*0bd0*/  WARPSYNC.ALL ;  /* 0x0000000000007948 */ /* 0x000fea0003800000 */
[----:B--2---:R-:W-:-:S05]  /*0be0*/  IMAD.SHL.U32 R9, R4, 0x4, RZ ;  /* 0x0000000404097824 */ /* 0x004fca00078e00ff */
[----:B------:R-:W2:Y:S01]  /*0bf0*/  LDS R7, [R9+UR20] ;  /* 0x0000001409077984 */ /* 0x000ea20008000800 */
[----:B------:R-:W-:-:S05]  /*0c00*/  IADD3 R4, P1, R9, UR24, RZ ;  /* 0x0000001809047c10 */ /* 0x000fca000ff3e0ff */
[----:B------:R-:W-:-:S05]  /*0c10*/  IMAD.X R5, RZ, RZ, UR25, P1 ;  /* 0x00000019ff057e24 */ /* 0x000fca00088e06ff */
[----:B--2---:R2:W3:Y:S01]  /*0c20*/  ATOMG.E.EXCH.STRONG.GPU PT, RZ, [R4], R7 ;  /* 0x0000000704ff73a8 */ /* 0x0044e200041ee100 */
[----:B------:R-:W-:-:S04]  /*0c30*/  DEPBAR {5,4,3,2,1,0} ;  /* 0x0000003f0000791a */ /* 0x000fc80000000000 */
[----:B------:R2:W-:Y:S01]  /*0c40*/  UTMACCTL.IV [UR24] ;  /* 0x00000000180079b9 */ /* 0x0005e20008000000 */
[----:B------:R-:W-:Y:S01]  /*0c50*/  NOP ;  /* 0x0000000000007918 */ /* 0x000fe20000000000 */
.L_x_28:
[----:B------:R-:W-:Y:S05]  /*0c60*/  @P0 BRA `(.L_x_29) ;  /* 0x00000000000c0947 */ /* 0x000fea0003800000 */
[----:B------:R0:W-:Y:S01]  /*0c70*/  UTMACMDFLUSH ;  /* 0x00000000000079b7 */ /* 0x0001e20000000000 */
[----:B------:R-:W-:Y:S05]  /*0c80*/  @P0 BRA `(.L_x_29) ;  /* 0x0000000000040947 */ /* 0x000fea0003800000 */
[----:B------:R-:W-:-:S04]  /*0c90*/  DEPBAR.LE SB0, 0x0 ;  /* 0x000080000000791a */ /* 0x000fc80000000000 */
.L_x_29:
[----:B------:R-:W-:Y:S05]  /*0ca0*/  WARPSYNC.ALL ;  /* 0x0000000000007948 */ /* 0x000fea0003800000 */
[----:B---3--:R-:W-:Y:S06]  /*0cb0*/  BAR.SYNC.DEFER_BLOCKING 0x0 ;  /* 0x0000000000007b1d */ /* 0x008fec0000010000 */
[----:B------:R-:W-:Y:S02]  /*0cc0*/  BSSY B3, `(.L_x_30) ;  /* 0x000000b000037945 */ /* 0x000fe40003800000 */
[----:B------:R-:W-:Y:S06]  /*0cd0*/  BAR.SYNC.DEFER_BLOCKING 0x0 ;  /* 0x0000000000007b1d */ /* 0x000fec0000010000 */
[----:B------:R3:W-:Y:S01]  /*0ce0*/  @!P0 STS [R11], RZ ;  /* 0x000000ff0b008388 */ /* 0x0007e20000000800 */
[----:B------:R-:W-:Y:S01]  /*0cf0*/  NOP ;  /* 0x0000000000007918 */ /* 0x000fe20000000000 */
[----:B------:R-:W-:Y:S05]  /*0d00*/  @P2 BRA `(.L_x_31) ;  /* 0x0000000000182947 */ /* 0x000fea0003800000 */
[----:B--2-4-:R-:W2:Y:S01]  /*0d10*/  LDS R4, [UR20+0x8] ;  /* 0x00000814ff047984 */ /* 0x014ea20008000800 */
[----:B---3-5:R-:W3:Y:S01]  /*0d20*/  LDC.64 R10, c[0x0][0x220] ;  /* 0x00008800ff0a7b82 */ /* 0x028ee20000000a00 */
[----:B------:R-:W-:Y:S02]  /*0d30*/  IMAD.MOV.U32 R5, RZ, RZ, 0x70 ;  /* 0x00000070ff057424 */ /* 0x000fe400078e00ff */
[----:B---3--:R3:W-:Y:S03]  /*0d40*/  STS.64 [UR20], R10 ;  /* 0x0000000aff007988 */ /* 0x0087e60008000a14 */
[----:B--2---:R-:W-:-:S05]  /*0d50*/  LOP3.LUT R4, R4, 0x10, R5, 0xd8, !PT ;  /* 0x0000001004047812 */ /* 0x004fca00078ed805 */
[----:B------:R3:W-:Y:S02]  /*0d60*/  STS [UR20+0x8], R4 ;  /* 0x00000804ff007988 */ /* 0x0007e40008000814 */
.L_x_31:
[----:B--2---:R-:W-:Y:S05]  /*0d70*/  BSYNC B3 ;  /* 0x0000000000037941 */ /* 0x004fea0003800000 */
.L_x_30:
[----:B------:R-:W-:Y:S04]  /*0d80*/  BSSY B4, `(.L_x_32) ;  /* 0x0000011000047945 */ /* 0x000fe80003800000 */
[----:B------:R-:W-:Y:S04]  /*0d90*/  BSSY B3, `(.L_x_33) ;  /* 0x000000e000037945 */ /* 0x000fe80003800000 */
[----:B------:R-:W-:Y:S05]  /*0da0*/  @P2 BRA `(.L_x_34) ;  /* 0x0000000000242947 */ /* 0x000fea0003800000 */
[----:B---34-:R-:W2:Y:S01]  /*0db0*/  LDS R4, [UR20+0x34] ;  /* 0x00003414ff047984 */ /* 0x018ea20008000800 */
[----:B------:R-:W-:-:S05]  /*0dc0*/  IMAD.MOV.U32 R5, RZ, RZ, 0x3f000000 ;  /* 0x3f000000ff057424 */ /* 0x000fca00078e00ff */
[----:B--2---:R-:W-:-:S05]  /*0dd0*/  LOP3.LUT R4, R4, 0xff000000, R5, 0xb8, !PT ;  /* 0xff00000004047812 */ /* 0x004fca00078eb805 */
[----:B------:R2:W-:Y:S01]  /*0de0*/  STS [UR20+0x34], R4 ;  /* 0x00003404ff007988 */ /* 0x0005e20008000814 */
[----:B------:R-:W-:Y:S05]  /*0df0*/  @P2 BRA `(.L_x_35) ;  /* 0x00000000001c2947 */ /* 0x000fea0003800000 */
[----:B--2---:R-:W2:Y:S01]  /*0e00*/  LDS R4, [UR20+0x38] ;  /* 0x00003814ff047984 */ /* 0x004ea20008000800 */
[----:B------:R-:W-:-:S05]  /*0e10*/  IMAD.MOV.U32 R5, RZ, RZ, 0x3f ;  /* 0x0000003fff057424 */ /* 0x000fca00078e00ff */
[----:B--2---:R-:W-:-:S05]  /*0e20*/  LOP3.LUT R4, R4, 0xff, R5, 0xb8, !PT ;  /* 0x000000ff04047812 */ /* 0x004fca00078eb805 */
[----:B------:R2:W-:Y:S02]  /*0e30*/  STS [UR20+0x38], R4 ;  /* 0x00003804ff007988 */ /* 0x0005e40008000814 */
.L_x_34:
[----:B------:R-:W-:Y:S05]  /*0e40*/  @P2 BREAK B3 ;  /* 0x0000000000032942 */ /* 0x000fea0003800000 */
[----:B------:R-:W-:Y:S05]  /*0e50*/  @P2 BRA `(.L_x_36) ;  /* 0x00000000000c2947 */ /* 0x000fea0003800000 */
[----:B------:R1:W-:Y:S02]  /*0e60*/  STS [UR20+0x20], R3 ;  /* 0x00002003ff007988 */ /* 0x0003e40008000814 */
.L_x_35:
[----:B------:R-:W-:Y:S05]  /*0e70*/  BSYNC B3 ;  /* 0x0000000000037941 */ /* 0x000fea0003800000 */
.L_x_33:
[----:B------:R1:W-:Y:S02]  /*0e80*/  @!P2 STS [UR20+0x24], R2 ;  /* 0x00002402ff00a988 */ /* 0x0003e40008000814 */
.L_x_36:
[----:B------:R-:W-:Y:S05]  /*0e90*/  BSYNC B4 ;  /* 0x0000000000047941 */ /* 0x000fea0003800000 */
.L_x_32:
[----:B------:R-:W-:Y:S05]  /*0ea0*/  WARPSYNC.ALL ;  /* 0x0000000000007948 */ /* 0x000fea0003800000 */
[----:B------:R-:W-:Y:S04]  /*0eb0*/  BSSY B4, `(.L_x_37) ;  /* 0x000000e000047945 */ /* 0x000fe80003800000 */
[----:B------:R-:W-:Y:S05]  /*0ec0*/  @P2 BRA `(.L_x_38) ;  /* 0x0000000000302947 */ /* 0x000fea0003800000 */
[----:B-1----:R-:W1:Y:S01]  /*0ed0*/  LDS R3, [UR20+0x34] ;  /* 0x00003414ff037984 */ /* 0x002e620008000800 */
[----:B--234-:R-:W2:Y:S03]  /*0ee0*/  LDC.64 R4, c[0x0][0x248] ;  /* 0x00009200ff047b82 */ /* 0x01cea60000000a00 */
        /* <DEDUP_REMOVED lines=10> */
.L_x_38:
[----:B------:R-:W-:Y:S05]  /*0f90*/  BSYNC B4 ;  /* 0x0000000000047941 */ /* 0x000fea0003800000 */
.L_x_37:
[----:B------:R-:W-:Y:S04]  /*0fa0*/  BSSY B4, `(.L_x_39) ;  /* 0x000001a000047945 */ /* 0x000fe80003800000 */
[----:B------:R-:W-:Y:S04]  /*0fb0*/  BSSY B5, `(.L_x_40) ;  /* 0x0000015000057945 */ /* 0x000fe80003800000 */
[----:B------:R-:W-:Y:S05]  /*0fc0*/  @P2 BRA `(.L_x_41) ;  /* 0x0000000000202947 */ /* 0x000fea0003800000 */
[----:B-12---:R-:W1:Y:S02]  /*0fd0*/  LDS R2, [UR20+0x34] ;  /* 0x00003414ff027984 */ /* 0x006e640008000800 */
[----:B-1----:R-:W-:-:S05]  /*0fe0*/  LOP3.LUT R2, R2, 0x38, RZ, 0xb8, !PT ;  /* 0x0000003802027812 */ /* 0x002fca00078eb8ff */
[----:B------:R1:W-:Y:S01]  /*0ff0*/  STS [UR20+0x34], R2 ;  /* 0x00003402ff007988 */ /* 0x0003e20008000814 */
[----:B------:R-:W-:Y:S05]  /*1000*/  @P2 BRA `(.L_x_42) ;  /* 0x0000000000202947 */ /* 0x000fea0003800000 */
[----:B-1----:R-:W1:Y:S01]  /*1010*/  LDS R2, [UR20+0x8] ;  /* 0x00000814ff027984 */ /* 0x002e620008000800 */
[----:B------:R-:W-:-:S05]  /*1020*/  IMAD.MOV.U32 R3, RZ, RZ, 0x780 ;  /* 0x00000780ff037424 */ /* 0x000fca00078e00ff */
[----:B-1----:R-:W-:-:S05]  /*1030*/  LOP3.LUT R2, R2, 0x500, R3, 0xd8, !PT ;  /* 0x0000050002027812 */ /* 0x002fca00078ed803 */
[----:B------:R1:W-:Y:S02]  /*1040*/  STS [UR20+0x8], R2 ;  /* 0x00000802ff007988 */ /* 0x0003e40008000814 */
.L_x_41:
[----:B------:R-:W-:Y:S05]  /*1050*/  @P2 BRA `(.L_x_43) ;  /* 0x0000000000282947 */ /* 0x000fea0003800000 */
[----:B-12---:R-:W1:Y:S02]  /*1060*/  LDS R2, [UR20+0x8] ;  /* 0x00000814ff027984 */ /* 0x006e640008000800 */
[----:B-1----:R-:W-:-:S05]  /*1070*/  LOP3.LUT R2, R2, 0x1800, RZ, 0xb8, !PT ;  /* 0x0000180002027812 */ /* 0x002fca00078eb8ff */
[----:B------:R2:W-:Y:S02]  /*1080*/  STS [UR20+0x8], R2 ;  /* 0x00000802ff007988 */ /* 0x0005e40008000814 */
.L_x_42:
[----:B------:R-:W-:Y:S05]  /*1090*/  @P2 BREAK B5 ;  /* 0x0000000000052942 */ /* 0x000fea0003800000 */
[----:B------:R-:W-:Y:S05]  /*10a0*/  @P2 BRA `(.L_x_44) ;  /* 0x0000000000242947 */ /* 0x000fea0003800000 */
[----:B-12---:R-:W1:Y:S01]  /*10b0*/  LDS R2, [UR20+0x8] ;  /* 0x00000814ff027984 */ /* 0x006e620008000800 */
[----:B------:R-:W-:-:S05]  /*10c0*/  IMAD.MOV.U32 R3, RZ, RZ, 0x6000 ;  /* 0x00006000ff037424 */ /* 0x000fca00078e00ff */
[----:B-1----:R-:W-:-:S04]  /*10d0*/  LOP3.LUT R2, R2, 0x6000, R3, 0xd8, !PT ;  /* 0x0000600002027812 */ /* 0x002fc800078ed803 */
[----:B------:R-:W-:-:S05]  /*10e0*/  LOP3.LUT R2, R2, 0x400000, RZ, 0xb8, !PT ;  /* 0x0040000002027812 */ /* 0x000fca00078eb8ff */
[----:B------:R1:W-:Y:S02]  /*10f0*/  STS [UR20+0x8], R2 ;  /* 0x00000802ff007988 */ /* 0x0003e40008000814 */
.L_x_43:
[----:B------:R-:W-:Y:S05]  /*1100*/  BSYNC B5 ;  /* 0x0000000000057941 */ /* 0x000fea0003800000 */
.L_x_40:
[----:B-12---:R-:W1:Y:S02]  /*1110*/  @!P2 LDS R2, [UR20+0x8] ;  /* 0x00000814ff02a984 */ /* 0x006e640008000800 */
[----:B-1----:R-:W-:-:S05]  /*1120*/  @!P2 LOP3.LUT R2, R2, 0x8000, RZ, 0xb8, !PT ;  /* 0x000080000202a812 */ /* 0x002fca00078eb8ff */
[----:B------:R1:W-:Y:S02]  /*1130*/  @!P2 STS [UR20+0x8], R2 ;  /* 0x00000802ff00a988 */ /* 0x0003e40008000814 */
.L_x_44:
[----:B------:R-:W-:Y:S05]  /*1140*/  BSYNC B4 ;  /* 0x0000000000047941 */ /* 0x000fea0003800000 */
.L_x_39:
[----:B------:R-:W-:Y:S05]  /*1150*/  WARPSYNC.ALL ;  /* 0x0000000000007948 */ /* 0x000fea0003800000 */
[----:B------:R-:W-:Y:S01]  /*1160*/  UIADD3 UR5, UR5, 0x100, URZ ;  /* 0x0000010005057890 */ /* 0x000fe2000fffe03f */
[----:B------:R-:W-:Y:S01]  /*1170*/  ISETP.GE.AND P1, PT, R8, 0x1, PT ;  /* 0x000000010800780c */ /* 0x000fe20003f26270 */
[----:B------:R-:W-:Y:S01]  /*1180*/  IMAD.MOV.U32 R24, RZ, RZ, RZ ;  /* 0x000000ffff187224 */ /* 0x000fe200078e00ff */
[----:B------:R-:W-:Y:S01]  /*1190*/  SHF.R.U32.HI R7, RZ, 0x5, R0 ;  /* 0x00000005ff077819 */ /* 0x000fe20000011600 */
[----:B------:R-:W-:-:S04]  /*11a0*/  UIADD3 UR26, UP0, UR5, UR26, URZ ;  /* 0x0000001a051a7290 */ /* 0x000fc8000ff1e03f */
[----:B------:R-:W-:Y:S01]  /*11b0*/  ULEA.HI.X.SX32 UR27, UR5, UR27, 0x1, UP0 ;  /* 0x0000001b051b7291 */ /* 0x000fe200080f0e3f */
[----:B------:R-:W-:Y:S11]  /*11c0*/  @P0 BRA `(.L_x_45) ;  /* 0x0000000000280947 */ /* 0x000ff60003800000 */
[----:B-12---:R-:W3:Y:S01]  /*11d0*/  S2R R2, SR_LANEID ;  /* 0x0000000000027919 */ /* 0x006ee20000000000 */
[----:B------:R-:W-:Y:S05]  /*11e0*/  WARPSYNC.ALL ;  /* 0x0000000000007948 */ /* 0x000fea0003800000 */
[----:B---34-:R-:W-:-:S05]  /*11f0*/  IMAD.SHL.U32 R4, R2, 0x4, RZ ;  /* 0x0000000402047824 */ /* 0x018fca00078e00ff */
[----:B------:R-:W1:Y:S01]  /*1200*/  LDS R5, [R4+UR20] ;  /* 0x0000001404057984 */ /* 0x000e620008000800 */
[----:B------:R-:W-:-:S05]  /*1210*/  IADD3 R2, P3, R4, UR26, RZ ;  /* 0x0000001a04027c10 */ /* 0x000fca000ff7e0ff */
[----:B------:R-:W-:-:S05]  /*1220*/  IMAD.X R3, RZ, RZ, UR27, P3 ;  /* 0x0000001bff037e24 */ /* 0x000fca00098e06ff */
[----:B-1----:R1:W2:Y:S01]  /*1230*/  ATOMG.E.EXCH.STRONG.GPU PT, RZ, [R2], R5 ;  /* 0x0000000502ff73a8 */ /* 0x0022a200041ee100 */
[----:B------:R-:W-:-:S04]  /*1240*/  DEPBAR {5,4,3,2,1,0} ;  /* 0x0000003f0000791a */ /* 0x000fc80000000000 */
[----:B------:R1:W-:Y:S01]  /*1250*/  UTMACCTL.IV [UR26] ;  /* 0x000000001a0079b9 */ /* 0x0003e20008000000 */
[----:B------:R-:W-:Y:S01]  /*1260*/  NOP ;  /* 0x0000000000007918 */ /* 0x000fe20000000000 */
.L_x_45:
[----:B------:R-:W-:Y:S05]  /*1270*/  @P0 BRA `(.L_x_46) ;  /* 0x00000000000c0947 */ /* 0x000fea0003800000 */
[----:B------:R0:W-:Y:S01]  /*1280*/  UTMACMDFLUSH ;  /* 0x00000000000079b7 */ /* 0x0001e20000000000 */
[----:B------:R-:W-:Y:S05]  /*1290*/  @P0 BRA `(.L_x_46) ;  /* 0x0000000000040947 */ /* 0x000fea0003800000 */
[----:B------:R-:W-:-:S04]  /*12a0*/  DEPBAR.LE SB0, 0x0 ;  /* 0x000080000000791a */ /* 0x000fc80000000000 */
.L_x_46:
[----:B------:R-:W-:Y:S05]  /*12b0*/  WARPSYNC.ALL ;  /* 0x0000000000007948 */ /* 0x000fea0003800000 */
[----:B--2---:R-:W-:Y:S01]  /*12c0*/  BAR.SYNC.DEFER_BLOCKING 0x0 ;  /* 0x0000000000007b1d */ /* 0x004fe20000010000 */
[----:B------:R-:W-:Y:S01]  /*12d0*/  R2UR UR21, R7 ;  /* 0x00000000071572ca */ /* 0x000fe200000e0000 */
[----:B------:R-:W-:Y:S01]  /*12e0*/  USHF.L.U32 UR15, UR29, 0x6, URZ ;  /* 0x000000061d0f7899 */ /* 0x000fe2000800063f */
[----:B------:R-:W-:Y:S01]  /*12f0*/  IMAD.MOV.U32 R25, RZ, RZ, RZ ;  /* 0x000000ffff197224 */ /* 0x000fe200078e00ff */
[----:B------:R-:W-:Y:S02]  /*1300*/  CS2R R26, SRZ ;  /* 0x00000000001a7805 */ /* 0x000fe4000001ff00 */
[----:B------:R-:W-:Y:S01]  /*1310*/  CS2R R28, SRZ ;  /* 0x00000000001c7805 */ /* 0x000fe2000001ff00 */
[----:B------:R-:W-:Y:S01]  /*1320*/  VOTEU.ALL UP0, P2 ;  /* 0x00000000003f7886 */ /* 0x000fe20001000000 */
[----:B------:R-:W-:Y:S01]  /*1330*/  UMOV UR6, 0x1 ;  /* 0x0000000100067882 */ /* 0x000fe20000000000 */
[----:B------:R-:W-:Y:S01]  /*1340*/  VOTEU.ALL UP1, P2 ;  /* 0x00000000003f7886 */ /* 0x000fe20001020000 */
[----:B------:R-:W-:Y:S01]  /*1350*/  VOTEU.ALL UP2, P2 ;  /* 0x00000000003f7886 */ /* 0x000fe20001040000 */
[----:B------:R-:W-:Y:S01]  /*1360*/  VOTEU.ALL UP3, P2 ;  /* 0x00000000003f7886 */ /* 0x000fe20001060000 */
[----:B------:R-:W-:-:S04]  /*1370*/  @!UP0 UIADD3 UR8, -UR6, 0x100000, URZ ;  /* 0x0010000006088890 */ /* 0x000fc8000fffe13f */
[----:B------:R-:W-:Y:S02]  /*1380*/  @!UP0 USHF.L.U32 UR9, UR8, 0xb, URZ ;  /* 0x0000000b08098899 */ /* 0x000fe4000800063f */
[----:B------:R-:W-:Y:S01]  /*1390*/  @!UP0 USHF.L.U32 UR8, UR8, 0x1, URZ ;  /* 0x0000000108088899 */ /* 0x000fe2000800063f */
[----:B------:R-:W-:Y:S01]  /*13a0*/  CS2R R30, SRZ ;  /* 0x00000000001e7805 */ /* 0x000fe2000001ff00 */
        /* <DEDUP_REMOVED lines=12> */
[----:B------:R-:W-:Y:S01]  /*1470*/  VOTEU.ALL UP0, P2 ;  /* 0x00000000003f7886 */ /* 0x000fe20001000000 */
[----:B------:R-:W-:Y:S02]  /*1480*/  CS2R R38, SRZ ;  /* 0x0000000000267805 */ /* 0x000fe4000001ff00 */
[----:B------:R-:W-:Y:S02]  /*1490*/  CS2R R40, SRZ ;  /* 0x0000000000287805 */ /* 0x000fe4000001ff00 */
[----:B------:R-:W-:Y:S02]  /*14a0*/  CS2R R42, SRZ ;  /* 0x00000000002a7805 */ /* 0x000fe4000001ff00 */
[----:B------:R-:W-:Y:S01]  /*14b0*/  CS2R R44, SRZ ;  /* 0x00000000002c7805 */ /* 0x000fe2000001ff00 */
[----:B------:R-:W2:Y:S02]  /*14c0*/  FENCE.VIEW.ASYNC.S ;  /* 0x00000000000073c6 */ /* 0x000ea40000000000 */
[----:B--2---:R-:W2:Y:S02]  /*14d0*/  @!UP0 SYNCS.EXCH.64 URZ, [UR20+0xc000], UR8 ;  /* 0x00c00008143f85b2 */ /* 0x004ea40008000100 */
[----:B--2---:R-:W-:Y:S01]  /*14e0*/  BAR.SYNC.DEFER_BLOCKING 0x0 ;  /* 0x0000000000007b1d */ /* 0x004fe20000010000 */
[----:B------:R-:W-:-:S02]  /*14f0*/  CS2R R46, SRZ ;  /* 0x00000000002e7805 */ /* 0x000fc4000001ff00 */
[----:B------:R-:W-:Y:S02]  /*1500*/  CS2R R48, SRZ ;  /* 0x0000000000307805 */ /* 0x000fe4000001ff00 */
[----:B------:R-:W-:Y:S02]  /*1510*/  CS2R R50, SRZ ;  /* 0x0000000000327805 */ /* 0x000fe4000001ff00 */
[----:B------:R-:W-:Y:S02]  /*1520*/  CS2R R52, SRZ ;  /* 0x0000000000347805 */ /* 0x000fe4000001ff00 */
[----:B------:R-:W-:Y:S01]  /*1530*/  CS2R R54, SRZ ;  /* 0x0000000000367805 */ /* 0x000fe2000001ff00 */
[----:B------:R2:W4:Y:S02]  /*1540*/  @!UP1 SYNCS.EXCH.64 URZ, [UR20+0xc008], UR10 ;  /* 0x00c0080a143f95b2 */ /* 0x0005240008000100 */
[----:B----4-:R-:W-:Y:S01]  /*1550*/  BAR.SYNC.DEFER_BLOCKING 0x0 ;  /* 0x0000000000007b1d */ /* 0x010fe20000010000 */
[----:B--2---:R-:W-:-:S05]  /*1560*/  USHF.L.U32 UR11, UR28, 0x7, URZ ;  /* 0x000000071c0b7899 */ /* 0x004fca000800063f */
[----:B------:R2:W4:Y:S02]  /*1570*/  @!UP2 SYNCS.EXCH.64 URZ, [UR20+0xc010], UR12 ;  /* 0x00c0100c143fa5b2 */ /* 0x0005240008000100 */
[----:B----4-:R-:W-:Y:S06]  /*1580*/  BAR.SYNC.DEFER_BLOCKING 0x0 ;  /* 0x0000000000007b1d */ /* 0x010fec0000010000 */
[----:B------:R2:W4:Y:S01]  /*1590*/  @!UP3 SYNCS.EXCH.64 URZ, [UR20+0xc018], UR6 ;  /* 0x00c01806143fb5b2 */ /* 0x0005220008000100 */
[----:B------:R-:W-:Y:S05]  /*15a0*/  @!P1 BRA `(.L_x_47) ;  /* 0x0000000400409947 */ /* 0x000fea0003800000 */
[----:B------:R-:W-:Y:S02]  /*15b0*/  CS2R R24, SRZ ;  /* 0x0000000000187805 */ /* 0x000fe4000001ff00 */
[----:B------:R-:W-:Y:S02]  /*15c0*/  CS2R R26, SRZ ;  /* 0x00000000001a7805 */ /* 0x000fe4000001ff00 */
[----:B------:R-:W-:Y:S02]  /*15d0*/  CS2R R28, SRZ ;  /* 0x00000000001c7805 */ /* 0x000fe4000001ff00 */
[----:B------:R-:W-:Y:S02]  /*15e0*/  CS2R R30, SRZ ;  /* 0x00000000001e7805 */ /* 0x000fe4000001ff00 */
[----:B------:R-:W-:Y:S02]  /*15f0*/  CS2R R32, SRZ ;  /* 0x0000000000207805 */ /* 0x000fe4000001ff00 */
[----:B------:R-:W-:-:S02]  /*1600*/  CS2R R34, SRZ ;  /* 0x0000000000227805 */ /* 0x000fc4000001ff00 */
        /* <DEDUP_REMOVED lines=9> */
[----:B------:R-:W-:Y:S01]  /*16a0*/  CS2R R54, SRZ ;  /* 0x0000000000367805 */ /* 0x000fe2000001ff00 */
[----:B------:R-:W-:Y:S01]  /*16b0*/  UMOV UR5, URZ ;  /* 0x0000003f00057c82 */ /* 0x000fe20008000000 */
[----:B------:R-:W-:-:S05]  /*16c0*/  UMOV UR14, URZ ;  /* 0x0000003f000e7c82 */ /* 0x000fca0008000000 */
.L_x_49:
[----:B----4-:R-:W-:Y:S01]  /*16d0*/  BAR.SYNC.DEFER_BLOCKING 0x0 ;  /* 0x0000000000007b1d */ /* 0x010fe20000010000 */
[----:B------:R-:W-:Y:S01]  /*16e0*/  ULEA UR18, UR5, UR20, 0x3 ;  /* 0x0000001405127291 */ /* 0x000fe2000f8e183f */
[----:B-1----:R-:W-:Y:S01]  /*16f0*/  @!P2 IMAD.MOV.U32 R2, RZ, RZ, 0x3000 ;  /* 0x00003000ff02a424 */ /* 0x002fe200078e00ff */
[----:B------:R-:W-:Y:S01]  /*1700*/  ELECT P0, URZ, PT ;  /* 0x00000000003f782f */ /* 0x000fe20003800000 */
[----:B--2---:R-:W-:-:S03]  /*1710*/  ULEA UR12, UR5, UR20, 0xc ;  /* 0x00000014050c7291 */ /* 0x004fc6000f8e603f */
[----:B------:R-:W-:Y:S02]  /*1720*/  ISETP.LT.U32.AND P0, PT, R6, 0x20, P0 ;  /* 0x000000200600780c */ /* 0x000fe40000701070 */
[----:B------:R-:W-:Y:S01]  /*1730*/  ELECT P1, URZ, PT ;  /* 0x00000000003f782f */ /* 0x000fe20003820000 */
[----:B------:R-:W-:-:S03]  /*1740*/  UIADD3 UR12, UR12, 0x8000, URZ ;  /* 0x000080000c0c7890 */ /* 0x000fc6000fffe03f */
[----:B------:R-:W-:Y:S01]  /*1750*/  ISETP.LT.U32.AND P1, PT, R6, 0x20, P1 ;  /* 0x000000200600780c */ /* 0x000fe20000f21070 */
[----:B------:R-:W-:Y:S01]  /*1760*/  ULEA UR8, UR5, UR20, 0xd ;  /* 0x0000001405087291 */ /* 0x000fe2000f8e683f */
[----:B------:R-:W-:-:S05]  /*1770*/  UMOV UR10, UR14 ;  /* 0x0000000e000a7c82 */ /* 0x000fca0008000000 */
[----:B------:R-:W-:Y:S01]  /*1780*/  VOTEU.ANY UP0, P0 ;  /* 0x00000000003f7886 */ /* 0x000fe20000000100 */
[----:B------:R-:W-:Y:S01]  /*1790*/  VOTEU.ANY UP2, P0 ;  /* 0x00000000003f7886 */ /* 0x000fe20000040100 */
[----:B------:R1:W-:Y:S03]  /*17a0*/  @!P2 SYNCS.ARRIVE.TRANS64 RZ, [UR18+0xc000], R2 ;  /* 0x00c00002ffffa9a7 */ /* 0x0003e60008000012 */
[----:B------:R-:W-:Y:S01]  /*17b0*/  @UP0 UIADD3 UR13, UR18, 0xc000, URZ ;  /* 0x0000c000120d0890 */ /* 0x000fe2000fffe03f */
[----:B------:R-:W-:Y:S01]  /*17c0*/  @UP0 UMOV UR6, UR22 ;  /* 0x0000001600060c82 */ /* 0x000fe20008000000 */
[----:B------:R-:W-:Y:S01]  /*17d0*/  @UP0 UMOV UR7, UR23 ;  /* 0x0000001700070c82 */ /* 0x000fe20008000000 */
[----:B------:R-:W-:Y:S01]  /*17e0*/  BAR.SYNC.DEFER_BLOCKING 0x0 ;  /* 0x0000000000007b1d */ /* 0x000fe20000010000 */
[----:B-1----:R-:W-:-:S05]  /*17f0*/  IMAD.U32 R2, RZ, RZ, UR4 ;  /* 0x00000004ff027e24 */ /* 0x002fca000f8e00ff */
[----:B------:R-:W-:Y:S01]  /*1800*/  VOTEU.ANY UP1, P1 ;  /* 0x00000000003f7886 */ /* 0x000fe20000820100 */
[----:B------:R-:W-:Y:S01]  /*1810*/  VOTEU.ANY UP3, P1 ;  /* 0x00000000003f7886 */ /* 0x000fe20000860100 */
[----:B------:R-:W-:-:S03]  /*1820*/  SHF.L.U32 R2, R2, 0x1f, RZ ;  /* 0x0000001f02027819 */ /* 0x000fc600000006ff */
[----:B------:R-:W-:Y:S01]  /*1830*/  @UP1 UIADD3 UR9, UR18, 0xc000, URZ ;  /* 0x0000c00012091890 */ /* 0x000fe2000fffe03f */
[----:B------:R-:W-:Y:S01]  /*1840*/  @UP1 UMOV UR16, UR24 ;  /* 0x0000001800101c82 */ /* 0x000fe20008000000 */
[----:B------:R-:W-:Y:S01]  /*1850*/  @UP1 UMOV UR17, UR25 ;  /* 0x0000001900111c82 */ /* 0x000fe20008000000 */
[----:B------:R1:W-:Y:S01]  /*1860*/  @UP2 UTMALDG.2D [UR12], [UR6] ;  /* 0x0000000c060025b4 */ /* 0x0003e20008008000 */
[----:B------:R2:W-:Y:S06]  /*1870*/  MEMBAR.ALL.CTA ;  /* 0x0000000000007992 */ /* 0x0005ec0000008000 */
[----:B--2---:R-:W2:Y:S02]  /*1880*/  FENCE.VIEW.ASYNC.S ;  /* 0x00000000000073c6 */ /* 0x004ea40000000000 */
[----:B--2---:R-:W-:Y:S06]  /*1890*/  BAR.SYNC.DEFER_BLOCKING 0x0 ;  /* 0x0000000000007b1d */ /* 0x004fec0000010000 */
[----:B------:R1:W-:Y:S02]  /*18a0*/  @UP3 UTMALDG.2D [UR8], [UR16] ;  /* 0x00000008100035b4 */ /* 0x0003e40008008000 */
[----:B------:R-:W-:Y:S06]  /*18b0*/  BAR.SYNC.DEFER_BLOCKING 0x0 ;  /* 0x0000000000007b1d */ /* 0x000fec0000010000 */
[----:B------:R-:W2:Y:S02]  /*18c0*/  SYNCS.PHASECHK.TRANS64.TRYWAIT P0, [UR18+0xc000], R2 ;  /* 0x00c00002ff0075a7 */ /* 0x000ea40008000152 */
[----:B-12---:R-:W-:Y:S05]  /*18d0*/  @!P0 BRA `(.L_x_48) ;  /* 0x00000004006c8947 */ /* 0x006fea0003800000 */
.L_x_50:
[----:B------:R-:W-:Y:S01]  /*18e0*/  USHF.L.U32 UR6, UR21, 0x6, URZ ;  /* 0x0000000615067899 */ /* 0x000fe2000800063f */
[----:B------:R-:W-:Y:S02]  /*18f0*/  WARPGROUP.DEPBAR.LE gsb0, 0x0 ;  /* 0x00008000000079c5 */ /* 0x000fe40000010000 */
[----:B------:R-:W-:Y:S01]  /*1900*/  USHF.R.U32.HI UR7, URZ, 0x4, UR12 ;  /* 0x000000043f077899 */ /* 0x000fe2000801160c */
[----:B------:R-:W-:Y:S01]  /*1910*/  WARPGROUP.ARRIVE ;  /* 0x00000000000079c5 */ /* 0x000fe20000000000 */
[----:B------:R-:W-:Y:S01]  /*1920*/  ULOP3.LUT UR6, UR6, 0x100, URZ, 0xc0, !UPT ;  /* 0x0000010006067892 */ /* 0x000fe2000f8ec03f */
[----:B------:R-:W1:Y:S01]  /*1930*/  LDC R2, c[0x0][0x230] ;  /* 0x00008c00ff027b82 */ /* 0x000e620000000800 */
[----:B------:R-:W-:Y:S01]  /*1940*/  UMOV UR17, 0x80000020 ;  /* 0x8000002000117882 */ /* 0x000fe20000000000 */
[----:B------:R-:W-:Y:S01]  /*1950*/  UMOV UR19, 0x80000020 ;  /* 0x8000002000137882 */ /* 0x000fe20000000000 */
[----:B------:R-:W-:Y:S02]  /*1960*/  ULEA.HI UR8, UR8, UR6, URZ, 0x1c ;  /* 0x0000000608087291 */ /* 0x000fe4000f8fe03f */
[----:B------:R-:W-:-:S02]  /*1970*/  USGXT.U32 UR6, UR7, 0xe ;  /* 0x0000000e0706789a */ /* 0x000fc40008000000 */
[----:B------:R-:W-:Y:S02]  /*1980*/  ULOP3.LUT UR8, UR8, 0x3fff, URZ, 0xc0, !UPT ;  /* 0x00003fff08087892 */ /* 0x000fe4000f8ec03f */
[----:B------:R-:W-:Y:S01]  /*1990*/  UIADD3 UR14, UR14, 0x20, URZ ;  /* 0x000000200e0e7890 */ /* 0x000fe2000fffe03f */
[----:B------:R-:W-:Y:S02]  /*19a0*/  UMOV UR7, URZ ;  /* 0x0000003f00077c82 */ /* 0x000fe40008000000 */
[----:B------:R-:W-:Y:S01]  /*19b0*/  UMOV UR16, UR6 ;  /* 0x0000000600107c82 */ /* 0x000fe20008000000 */
[----:B------:R-:W-:Y:S01]  /*19c0*/  UIADD3 UR5, UR5, 0x1, URZ ;  /* 0x0000000105057890 */ /* 0x000fe2000fffe03f */
[----:B------:R-:W-:Y:S01]  /*19d0*/  UMOV UR18, UR8 ;  /* 0x0000000800127c82 */ /* 0x000fe20008000000 */
[----:B------:R-:W-:Y:S01]  /*19e0*/  UMOV UR9, URZ ;  /* 0x0000003f00097c82 */ /* 0x000fe20008000000 */
[----:B------:R-:W-:Y:S01]  /*19f0*/  HGMMA.64x64x16.F32.BF16 R24, gdesc[UR16], R24 ;  /* 0x00e00000101879f0 */ /* 0x000fe20008701818 */
[----:B------:R-:W-:Y:S01]  /*1a00*/  UMOV UR18, 0xfffffffe ;  /* 0xfffffffe00127882 */ /* 0x000fe20000000000 */
[----:B------:R-:W-:Y:S01]  /*1a10*/  UMOV UR19, 0x7fffffdf ;  /* 0x7fffffdf00137882 */ /* 0x000fe20000000000 */
[----:B------:R-:W-:-:S02]  /*1a20*/  UISETP.NE.U32.AND UP0, UPT, UR5, 0x4, UPT ;  /* 0x000000040500788c */ /* 0x000fc4000bf05070 */
[----:B------:R-:W-:Y:S01]  /*1a30*/  UIADD3.64 UR16, UR6, -UR18, URZ ;  /* 0x8000001206107297 */ /* 0x000fe2000fffe03f */
[----:B-1----:R-:W-:Y:S01]  /*1a40*/  ISETP.LE.AND P0, PT, R2, UR14, PT ;  /* 0x0000000e02007c0c */ /* 0x002fe2000bf03270 */
[----:B------:R-:W-:Y:S02]  /*1a50*/  UIADD3.64 UR18, UR8, -UR18, URZ ;  /* 0x8000001208127297 */ /* 0x000fe4000fffe03f */
[----:B------:R-:W-:Y:S02]  /*1a60*/  USEL UR6, URZ, 0x1, UP0 ;  /* 0x000000013f067887 */ /* 0x000fe40008000000 */
[----:B------:R-:W-:Y:S02]  /*1a70*/  USEL UR5, UR5, URZ, UP0 ;  /* 0x0000003f05057287 */ /* 0x000fe40008000000 */
[----:B------:R-:W-:-:S03]  /*1a80*/  ULOP3.LUT UR4, UR4, UR6, URZ, 0x3c, !UPT ;  /* 0x0000000604047292 */ /* 0x000fc6000f8e3c3f */
[----:B------:R-:W-:Y:S03]  /*1a90*/  HGMMA.64x64x16.F32.BF16 R24, gdesc[UR16], R24, gsb0 ;  /* 0x00e00000101879f0 */ /* 0x000fe60008001818 */
[----:B------:R-:W-:Y:S06]  /*1aa0*/  @!P0 BRA `(.L_x_49) ;  /* 0xfffffffc00088947 */ /* 0x000fec000383ffff */
.L_x_47:
[----:B------:R-:W-:Y:S02]  /*1ab0*/  WARPGROUP.DEPBAR.LE gsb0, 0x0 ;  /* 0x00008000000079c5 */ /* 0x000fe40000010000 */
[----:B----4-:R-:W-:Y:S01]  /*1ac0*/  BAR.SYNC.DEFER_BLOCKING 0x0 ;  /* 0x0000000000007b1d */ /* 0x010fe20000010000 */
[C---:B-1----:R-:W-:Y:S01]  /*1ad0*/  IMAD.SHL.U32 R2, R0.reuse, 0x80, RZ ;  /* 0x0000008000027824 */ /* 0x042fe200078e00ff */
[----:B------:R-:W-:Y:S01]  /*1ae0*/  F2FP.BF16.F32.PACK_AB R24, R25, R24 ;  /* 0x000000181918723e */ /* 0x000fe200000010ff */
[----:B------:R-:W-:Y:S01]  /*1af0*/  IMAD.SHL.U32 R3, R0, 0x40, RZ ;  /* 0x0000004000037824 */ /* 0x000fe200078e00ff */
[----:B------:R-:W-:Y:S02]  /*1b00*/  F2FP.BF16.F32.PACK_AB R25, R27, R26 ;  /* 0x0000001a1b19723e */ /* 0x000fe400000010ff */
[----:B------:R-:W-:Y:S02]  /*1b10*/  ELECT P0, URZ, PT ;  /* 0x00000000003f782f */ /* 0x000fe40003800000 */
[----:B------:R-:W-:Y:S01]  /*1b20*/  LOP3.LUT R2, R2, 0x780, RZ, 0xc0, !PT ;  /* 0x0000078002027812 */ /* 0x000fe200078ec0ff */
[----:B------:R-:W-:Y:S01]  /*1b30*/  ULOP3.LUT UR21, UR21, 0x1, URZ, 0xc0, !UPT ;  /* 0x0000000115157892 */ /* 0x000fe2000f8ec03f */
[----:B------:R-:W-:Y:S01]  /*1b40*/  F2FP.BF16.F32.PACK_AB R32, R33, R32 ;  /* 0x000000202120723e */ /* 0x000fe200000010ff */
[----:B------:R-:W-:Y:S01]  /*1b50*/  UMOV UR10, UR15 ;  /* 0x0000000f000a7c82 */ /* 0x000fe20008000000 */
[----:B---3--:R-:W-:Y:S01]  /*1b60*/  LOP3.LUT R4, R2, 0x3800, R3, 0xf8, !PT ;  /* 0x0000380002047812 */ /* 0x008fe200078ef803 */
[----:B------:R-:W-:Y:S01]  /*1b70*/  IMAD.SHL.U32 R2, R0, 0x10, RZ ;  /* 0x0000001000027824 */ /* 0x000fe200078e00ff */
[----:B------:R-:W-:Y:S01]  /*1b80*/  F2FP.BF16.F32.PACK_AB R26, R29, R28 ;  /* 0x0000001c1d1a723e */ /* 0x000fe200000010ff */
[----:B------:R-:W-:Y:S01]  /*1b90*/  ULEA UR9, UR21, UR11, 0x6 ;  /* 0x0000000b15097291 */ /* 0x000fe2000f8e303f */
[----:B------:R-:W-:Y:S01]  /*1ba0*/  F2FP.BF16.F32.PACK_AB R27, R31, R30 ;  /* 0x0000001e1f1b723e */ /* 0x000fe200000010ff */
[----:B------:R-:W-:Y:S01]  /*1bb0*/  ULEA UR8, UR21, UR20, 0xd ;  /* 0x0000001415087291 */ /* 0x000fe2000f8e683f */
[----:B------:R-:W-:-:S02]  /*1bc0*/  LOP3.LUT R3, R2, 0x70, RZ, 0xc0, !PT ;  /* 0x0000007002037812 */ /* 0x000fc400078ec0ff */
[----:B------:R-:W-:Y:S02]  /*1bd0*/  F2FP.BF16.F32.PACK_AB R33, R35, R34 ;  /* 0x000000222321723e */ /* 0x000fe400000010ff */
[----:B------:R-:W-:Y:S02]  /*1be0*/  LOP3.LUT R3, R3, 0x10, R0, 0x78, !PT ;  /* 0x0000001003037812 */ /* 0x000fe400078e7800 */
[----:B------:R-:W-:Y:S01]  /*1bf0*/  F2FP.BF16.F32.PACK_AB R40, R41, R40 ;  /* 0x000000282928723e */ /* 0x000fe200000010ff */
[----:B------:R-:W1:Y:S02]  /*1c00*/  @!P2 SYNCS.CCTL.IV [UR20+0xc000] ;  /* 0x00c00000ff00a9b1 */ /* 0x000e640008000014 */
[----:B-1----:R-:W-:Y:S01]  /*1c10*/  BAR.SYNC.DEFER_BLOCKING 0x0 ;  /* 0x0000000000007b1d */ /* 0x002fe20000010000 */
[----:B------:R-:W-:Y:S02]  /*1c20*/  LOP3.LUT R3, R4, R3, RZ, 0xfc, !PT ;  /* 0x0000000304037212 */ /* 0x000fe400078efcff */
[----:B------:R-:W-:-:S02]  /*1c30*/  F2FP.BF16.F32.PACK_AB R34, R37, R36 ;  /* 0x000000242522723e */ /* 0x000fc400000010ff */
[C---:B------:R-:W-:Y:S01]  /*1c40*/  LOP3.LUT R2, R3.reuse, 0x20, RZ, 0x3c, !PT ;  /* 0x0000002003027812 */ /* 0x040fe200078e3cff */
[C---:B------:R-:W-:Y:S01]  /*1c50*/  VIADD R0, R3.reuse, UR20 ;  /* 0x0000001403007c36 */ /* 0x040fe20008000000 */
[C---:B------:R-:W-:Y:S02]  /*1c60*/  LOP3.LUT R4, R3.reuse, 0x40, RZ, 0x3c, !PT ;  /* 0x0000004003047812 */ /* 0x040fe400078e3cff */
[----:B------:R-:W-:Y:S01]  /*1c70*/  LOP3.LUT R3, R3, 0x60, RZ, 0x3c, !PT ;  /* 0x0000006003037812 */ /* 0x000fe200078e3cff */
[----:B------:R-:W-:Y:S01]  /*1c80*/  VIADD R2, R2, UR20 ;  /* 0x0000001402027c36 */ /* 0x000fe20008000000 */
[----:B------:R-:W-:Y:S01]  /*1c90*/  F2FP.BF16.F32.PACK_AB R35, R39, R38 ;  /* 0x000000262723723e */ /* 0x000fe200000010ff */
[----:B------:R-:W-:Y:S01]  /*1ca0*/  VIADD R4, R4, UR20 ;  /* 0x0000001404047c36 */ /* 0x000fe20008000000 */
[----:B------:R-:W-:Y:S01]  /*1cb0*/  F2FP.BF16.F32.PACK_AB R41, R43, R42 ;  /* 0x0000002a2b29723e */ /* 0x000fe200000010ff */
[----:B------:R-:W-:Y:S01]  /*1cc0*/  VIADD R3, R3, UR20 ;  /* 0x0000001403037c36 */ /* 0x000fe20008000000 */
[----:B------:R-:W-:-:S02]  /*1cd0*/  F2FP.BF16.F32.PACK_AB R48, R49, R48 ;  /* 0x000000303130723e */ /* 0x000fc400000010ff */
[----:B------:R-:W-:Y:S02]  /*1ce0*/  F2FP.BF16.F32.PACK_AB R42, R45, R44 ;  /* 0x0000002c2d2a723e */ /* 0x000fe400000010ff */
[----:B------:R-:W-:Y:S02]  /*1cf0*/  F2FP.BF16.F32.PACK_AB R43, R47, R46 ;  /* 0x0000002e2f2b723e */ /* 0x000fe400000010ff */
[----:B------:R-:W-:Y:S02]  /*1d00*/  F2FP.BF16.F32.PACK_AB R49, R51, R50 ;  /* 0x000000323331723e */ /* 0x000fe400000010ff */
[----:B------:R-:W-:Y:S01]  /*1d10*/  F2FP.BF16.F32.PACK_AB R50, R53, R52 ;  /* 0x000000343532723e */ /* 0x000fe200000010ff */
[----:B------:R-:W1:Y:S02]  /*1d20*/  @!P2 SYNCS.CCTL.IV [UR20+0xc008] ;  /* 0x00c00800ff00a9b1 */ /* 0x000e640008000014 */
[----:B-1----:R-:W-:Y:S01]  /*1d30*/  BAR.SYNC.DEFER_BLOCKING 0x0 ;  /* 0x0000000000007b1d */ /* 0x002fe20000010000 */
[----:B------:R-:W-:-:S02]  /*1d40*/  F2FP.BF16.F32.PACK_AB R51, R55, R54 ;  /* 0x000000363733723e */ /* 0x000fc400000010ff */
[----:B------:R-:W-:-:S13]  /*1d50*/  ISETP.LT.U32.AND P0, PT, R6, 0x40, P0 ;  /* 0x000000400600780c */ /* 0x000fda0000701070 */
[----:B------:R-:W-:Y:S01]  /*1d60*/  VOTEU.ANY UP0, P0 ;  /* 0x00000000003f7886 */ /* 0x000fe20000000100 */
[----:B------:R-:W-:-:S04]  /*1d70*/  VOTEU.ANY UP1, P0 ;  /* 0x00000000003f7886 */ /* 0x000fc80000020100 */
[----:B--2---:R-:W-:Y:S01]  /*1d80*/  @UP0 UMOV UR6, UR26 ;  /* 0x0000001a00060c82 */ /* 0x004fe20008000000 */
[----:B------:R-:W-:Y:S01]  /*1d90*/  @UP0 UMOV UR7, UR27 ;  /* 0x0000001b00070c82 */ /* 0x000fe20008000000 */
[----:B------:R-:W1:Y:S02]  /*1da0*/  @!P2 SYNCS.CCTL.IV [UR20+0xc010] ;  /* 0x00c01000ff00a9b1 */ /* 0x000e640008000014 */
[----:B-1----:R-:W-:Y:S06]  /*1db0*/  BAR.SYNC.DEFER_BLOCKING 0x0 ;  /* 0x0000000000007b1d */ /* 0x002fec0000010000 */
[----:B------:R-:W1:Y:S02]  /*1dc0*/  @!P2 SYNCS.CCTL.IV [UR20+0xc018] ;  /* 0x00c01800ff00a9b1 */ /* 0x000e640008000014 */
[----:B-1----:R-:W-:Y:S04]  /*1dd0*/  STSM.16.M88.4 [R0], R24 ;  /* 0x0000001800007844 */ /* 0x002fe80000000200 */
[----:B------:R-:W-:Y:S04]  /*1de0*/  STSM.16.M88.4 [R2], R32 ;  /* 0x0000002002007844 */ /* 0x000fe80000000200 */
[----:B------:R-:W-:Y:S04]  /*1df0*/  STSM.16.M88.4 [R4], R40 ;  /* 0x0000002804007844 */ /* 0x000fe80000000200 */
[----:B------:R-:W-:Y:S01]  /*1e00*/  STSM.16.M88.4 [R3], R48 ;  /* 0x0000003003007844 */ /* 0x000fe20000000200 */
[----:B------:R1:W-:Y:S06]  /*1e10*/  MEMBAR.ALL.CTA ;  /* 0x0000000000007992 */ /* 0x0003ec0000008000 */
[----:B-1----:R-:W1:Y:S02]  /*1e20*/  FENCE.VIEW.ASYNC.S ;  /* 0x00000000000073c6 */ /* 0x002e640000000000 */
[----:B-1----:R-:W-:Y:S06]  /*1e30*/  BAR.SYNC.DEFER_BLOCKING 0x0 ;  /* 0x0000000000007b1d */ /* 0x002fec0000010000 */
[----:B------:R1:W-:Y:S01]  /*1e40*/  @UP1 UTMASTG.2D [UR8], [UR6] ;  /* 0x00000008060013b5 */ /* 0x0003e20008008000 */
[----:B------:R0:W-:Y:S01]  /*1e50*/  UTMACMDFLUSH ;  /* 0x00000000000079b7 */ /* 0x0001e20000000000 */
[----:B------:R-:W-:-:S04]  /*1e60*/  DEPBAR.LE SB0, 0x0 ;  /* 0x000080000000791a */ /* 0x000fc80000000000 */
[----:B------:R-:W-:Y:S06]  /*1e70*/  BAR.SYNC.DEFER_BLOCKING 0x0 ;  /* 0x0000000000007b1d */ /* 0x000fec0000010000 */
[----:B-1----:R-:W-:Y:S05]  /*1e80*/  EXIT ;  /* 0x000000000000794d */ /* 0x002fea0003800000 */
.L_x_48:
[----:B------:R-:W1:Y:S02]  /*1e90*/  SYNCS.PHASECHK.TRANS64.TRYWAIT P0, [UR18+0xc000], R2 ;  /* 0x00c00002ff0075a7 */ /* 0x000e640008000152 */
[----:B-1----:R-:W-:Y:S05]  /*1ea0*/  @!P0 BRA `(.L_x_48) ;  /* 0xfffffffc00f88947 */ /* 0x002fea000383ffff */
[----:B------:R-:W-:Y:S05]  /*1eb0*/  BRA `(.L_x_50) ;  /* 0xfffffff800887947 */ /* 0x000fea000383ffff */
.L_x_51:
[----:B------:R-:W-:-:S00]  /*1ec0*/  BRA `(.L_x_51) ;  /* 0xfffffffc00fc7947 */ /* 0x000fc0000383ffff */
[----:B------:R-:W-:-:S00]  /*1ed0*/  NOP ;  /* 0x0000000000007918 */ /* 0x000fc00000000000 */
        /* <DEDUP_REMOVED lines=10> */
.L_x_52:


//--------------------- .nv.shared.gluon_wgmma    --------------------------
	.section	.nv.shared.gluon_wgmma,"aw",@nobits
	.sectionflags	@""
	.align	16
	.zero		1024


//--------------------- .nv.shared.reserved.0     --------------------------
	.section	.nv.shared.reserved.0,"aw",@nobits
	.weak		__nv_reservedSMEM_offset_0_alias
	.size		__nv_reservedSMEM_offset_0_alias, 0, 0
	.other		__nv_reservedSMEM_offset_0_alias,@"STO_CUDA_RESERVED_SHARED STV_DEFAULT"
__nv_reservedSMEM_offset_0_alias:
	.zero		0


//--------------------- .nv.constant0.gluon_wgmma --------------------------
	.section	.nv.constant0.gluon_wgmma,"a",@progbits
	.sectionflags	@""
	.align	4
.nv.constant0.gluon_wgmma:
	.zero		608


//--------------------- SYMBOLS --------------------------

	.type		.nv.reservedSmem.offset0,@object
	.size		.nv.reservedSmem.offset0,0x4
